// auto-generated by cutlass_sweep.gemm — config: {"arch": "sm_100", "cluster_m": 1, "cluster_n": 1, "dtype": "fp32", "dtype_b": "fp32", "layout": "nn", "stages": 0, "tile_k": 32, "tile_m": 128, "tile_n": 64}
#include "cutlass/cutlass.h"
#include "cutlass/gemm/collective/collective_builder.hpp"
#include "cutlass/gemm/device/gemm_universal_adapter.h"
#include "cutlass/gemm/kernel/gemm_universal.hpp"
#include "cutlass/epilogue/collective/collective_builder.hpp"

using ElemA = float;
using ElemB = float;
using ElemCD = float;
using Acc  = float;
using TileShape    = cute::Shape<cute::_128, cute::_64, cute::_32>;
using ClusterShape = cute::Shape<cute::_1, cute::_1, cute::_1>;

using CollectiveEpilogue = typename cutlass::epilogue::collective::CollectiveBuilder<
    cutlass::arch::Sm100, cutlass::arch::OpClassTensorOp,
    TileShape, ClusterShape,
    cutlass::epilogue::collective::EpilogueTileAuto,
    Acc, Acc,
    ElemCD, cutlass::layout::RowMajor, 128 / cutlass::sizeof_bits<ElemCD>::value,
    ElemCD, cutlass::layout::RowMajor, 128 / cutlass::sizeof_bits<ElemCD>::value,
    cutlass::epilogue::collective::EpilogueScheduleAuto
  >::CollectiveOp;

using CollectiveMainloop = typename cutlass::gemm::collective::CollectiveBuilder<
    cutlass::arch::Sm100, cutlass::arch::OpClassTensorOp,
    ElemA, cutlass::layout::RowMajor, 128 / cutlass::sizeof_bits<ElemA>::value,
    ElemB, cutlass::layout::RowMajor, 128 / cutlass::sizeof_bits<ElemB>::value,
    Acc,
    TileShape, ClusterShape,
    cutlass::gemm::collective::StageCountAutoCarveout<static_cast<int>(sizeof(typename CollectiveEpilogue::SharedStorage))>,
    cutlass::gemm::collective::KernelScheduleAuto
  >::CollectiveOp;

using GemmKernel = cutlass::gemm::kernel::GemmUniversal<
    cute::Shape<int,int,int,int>,
    CollectiveMainloop,
    CollectiveEpilogue
>;
using Gemm = cutlass::gemm::device::GemmUniversalAdapter<GemmKernel>;

// Force the device kernel symbol into the cubin without needing a host main.
auto* _anchor = &cutlass::device_kernel<GemmKernel>;


// ===== COMPILED SASS (sm_100a) =====

	.target	sm_100a

	.elftype	@"ET_EXEC"


//--------------------- .note.nv.tkinfo           --------------------------
	.section	.note.nv.tkinfo,"",@"SHT_NOTE"
	.sectionflags	@"SHF_NOTE_NV_TKINFO"
	.tkinfo
        /*0018*/ 	.word	0x00000002
        /*0030*/ 	.string	""
        /*0030*/ 	.string	"ptxas"
        /*0030*/ 	.string	"Cuda compilation tools, release 13.0, V13.0.88"
        /*0030*/ 	.string	"Build cuda_13.0.r13.0/compiler.36424714_0"
        /*0030*/ 	.string	"-arch sm_100a -m 64 "



//--------------------- .note.nv.cuinfo           --------------------------
	.section	.note.nv.cuinfo,"",@"SHT_NOTE"
	.sectionflags	@"SHF_NOTE_NV_CUINFO"
        /*0018*/ 	.short	0x0002
        /*001a*/ 	.short	0x0064
        /*001c*/ 	.short	0x0082
	.zero		2


//--------------------- .nv.info                  --------------------------
	.section	.nv.info,"",@"SHT_CUDA_INFO"
	.align	4


	//----- nvinfo : EIATTR_REGCOUNT
	.align		4
        /*0000*/ 	.byte	0x04, 0x2f
        /*0002*/ 	.short	(.L_19 - .L_18)
	.align		4
.L_18:
        /*0004*/ 	.word	index@(_ZN7cutlass13device_kernelINS_4gemm6kernel13GemmUniversalIN4cute5tupleIJiiiiEEENS1_10collective13CollectiveMmaINS1_35MainloopSm100TmaUmmaWarpSpecializedILi8ELi2ELi4ENS5_IJNS4_1CILi1EEESB_SB_EEEEENS5_IJNSA_ILi128EEENSA_ILi64EEENSA_ILi32EEEEEEfNS5_IJlSB_lEEEfNS5_IJSB_llEEENS4_8TiledMMAINS4_8MMA_AtomIJNS4_17SM100_MMA_TF32_SSINS_10tfloat32_tESN_fLi128ELi64ELNS4_4UMMA5MajorE0ELSP_1ELNSO_7ScaleInE0ELSQ_0EEEEEENS4_6LayoutISC_NS5_IJNSA_ILi0EEESU_SU_EEEEENS5_IJNS4_10UnderscoreESX_SX_EEEEENS4_13SM90_TMA_LOADENS4_14ComposedLayoutINS4_7SwizzleILi3ELi4ELi3EEENS4_18smem_ptr_flag_bitsILi32EEENST_INS5_IJNSA_ILi8EEESG_EEENS5_IJSG_SB_EEEEEEEvNS4_8identityES10_NS11_INS12_ILi2ELi5ELi2EEES15_NST_INS5_IJSG_NSA_ILi4EEEEEENS5_IJSB_SG_EEEEEEEvS1B_EENS_8epilogue10collective18CollectiveEpilogueINS1J_23Sm100TmaWarpSpecializedILi4ELi2ELi16ELb1ELb0EEEJSH_NS5_IJNST_ISE_SB_EENST_INSA_ILi16EEESB_EEEEEfSI_fSI_NS1J_6fusion15FusionCallbacksIS1N_NS1S_17LinearCombinationIffffLNS_15FloatRoundStyleE2EEESH_S1R_JEEENS4_5SM1004TMEM4LOAD26SM100_TMEM_LOAD_32dp32b16xES10_NS11_INS12_ILi2ELi4ELi3EEES15_NST_INS5_IJS16_S1P_EEENS5_IJS1P_SB_EEEEEEENS4_39AutoVectorizingCopyWithAssumedAlignmentILi128EEENS4_14SM90_TMA_STOREES26_S28_S28_EEEvvEEEEvNT_6ParamsE)
        /*0008*/ 	.word	0x0000005a


	//----- nvinfo : EIATTR_FRAME_SIZE
	.align		4
.L_19:
        /*000c*/ 	.byte	0x04, 0x11
        /*000e*/ 	.short	(.L_21 - .L_20)
	.align		4
.L_20:
        /*0010*/ 	.word	index@($__internal_2_$__cuda_sm10x_tcgen05_guardrail_trap_unallocated_columns_being_dealloced)
        /*0014*/ 	.word	0x00000000


	//----- nvinfo : EIATTR_FRAME_SIZE
	.align		4
.L_21:
        /*0018*/ 	.byte	0x04, 0x11
        /*001a*/ 	.short	(.L_23 - .L_22)
	.align		4
.L_22:
        /*001c*/ 	.word	index@($__internal_1_$__cuda_sm10x_tcgen05_guardrail_trap_phase_invalid_during_alloc)
        /*0020*/ 	.word	0x00000000


	//----- nvinfo : EIATTR_FRAME_SIZE
	.align		4
.L_23:
        /*0024*/ 	.byte	0x04, 0x11
        /*0026*/ 	.short	(.L_25 - .L_24)
	.align		4
.L_24:
        /*0028*/ 	.word	index@($__internal_0_$__cuda_sm10x_tcgen05_guardrail_trap_col_being_dealloced_not_returned_by_alloc)
        /*002c*/ 	.word	0x00000000


	//----- nvinfo : EIATTR_FRAME_SIZE
	.align		4
.L_25:
        /*0030*/ 	.byte	0x04, 0x11
        /*0032*/ 	.short	(.L_27 - .L_26)
	.align		4
.L_26:
        /*0034*/ 	.word	index@(_ZN7cutlass13device_kernelINS_4gemm6kernel13GemmUniversalIN4cute5tupleIJiiiiEEENS1_10collective13CollectiveMmaINS1_35MainloopSm100TmaUmmaWarpSpecializedILi8ELi2ELi4ENS5_IJNS4_1CILi1EEESB_SB_EEEEENS5_IJNSA_ILi128EEENSA_ILi64EEENSA_ILi32EEEEEEfNS5_IJlSB_lEEEfNS5_IJSB_llEEENS4_8TiledMMAINS4_8MMA_AtomIJNS4_17SM100_MMA_TF32_SSINS_10tfloat32_tESN_fLi128ELi64ELNS4_4UMMA5MajorE0ELSP_1ELNSO_7ScaleInE0ELSQ_0EEEEEENS4_6LayoutISC_NS5_IJNSA_ILi0EEESU_SU_EEEEENS5_IJNS4_10UnderscoreESX_SX_EEEEENS4_13SM90_TMA_LOADENS4_14ComposedLayoutINS4_7SwizzleILi3ELi4ELi3EEENS4_18smem_ptr_flag_bitsILi32EEENST_INS5_IJNSA_ILi8EEESG_EEENS5_IJSG_SB_EEEEEEEvNS4_8identityES10_NS11_INS12_ILi2ELi5ELi2EEES15_NST_INS5_IJSG_NSA_ILi4EEEEEENS5_IJSB_SG_EEEEEEEvS1B_EENS_8epilogue10collective18CollectiveEpilogueINS1J_23Sm100TmaWarpSpecializedILi4ELi2ELi16ELb1ELb0EEEJSH_NS5_IJNST_ISE_SB_EENST_INSA_ILi16EEESB_EEEEEfSI_fSI_NS1J_6fusion15FusionCallbacksIS1N_NS1S_17LinearCombinationIffffLNS_15FloatRoundStyleE2EEESH_S1R_JEEENS4_5SM1004TMEM4LOAD26SM100_TMEM_LOAD_32dp32b16xES10_NS11_INS12_ILi2ELi4ELi3EEES15_NST_INS5_IJS16_S1P_EEENS5_IJS1P_SB_EEEEEEENS4_39AutoVectorizingCopyWithAssumedAlignmentILi128EEENS4_14SM90_TMA_STOREES26_S28_S28_EEEvvEEEEvNT_6ParamsE)
        /*0038*/ 	.word	0x00000000


	//----- nvinfo : EIATTR_MIN_STACK_SIZE
	.align		4
.L_27:
        /*003c*/ 	.byte	0x04, 0x12
        /*003e*/ 	.short	(.L_29 - .L_28)
	.align		4
.L_28:
        /*0040*/ 	.word	index@(_ZN7cutlass13device_kernelINS_4gemm6kernel13GemmUniversalIN4cute5tupleIJiiiiEEENS1_10collective13CollectiveMmaINS1_35MainloopSm100TmaUmmaWarpSpecializedILi8ELi2ELi4ENS5_IJNS4_1CILi1EEESB_SB_EEEEENS5_IJNSA_ILi128EEENSA_ILi64EEENSA_ILi32EEEEEEfNS5_IJlSB_lEEEfNS5_IJSB_llEEENS4_8TiledMMAINS4_8MMA_AtomIJNS4_17SM100_MMA_TF32_SSINS_10tfloat32_tESN_fLi128ELi64ELNS4_4UMMA5MajorE0ELSP_1ELNSO_7ScaleInE0ELSQ_0EEEEEENS4_6LayoutISC_NS5_IJNSA_ILi0EEESU_SU_EEEEENS5_IJNS4_10UnderscoreESX_SX_EEEEENS4_13SM90_TMA_LOADENS4_14ComposedLayoutINS4_7SwizzleILi3ELi4ELi3EEENS4_18smem_ptr_flag_bitsILi32EEENST_INS5_IJNSA_ILi8EEESG_EEENS5_IJSG_SB_EEEEEEEvNS4_8identityES10_NS11_INS12_ILi2ELi5ELi2EEES15_NST_INS5_IJSG_NSA_ILi4EEEEEENS5_IJSB_SG_EEEEEEEvS1B_EENS_8epilogue10collective18CollectiveEpilogueINS1J_23Sm100TmaWarpSpecializedILi4ELi2ELi16ELb1ELb0EEEJSH_NS5_IJNST_ISE_SB_EENST_INSA_ILi16EEESB_EEEEEfSI_fSI_NS1J_6fusion15FusionCallbacksIS1N_NS1S_17LinearCombinationIffffLNS_15FloatRoundStyleE2EEESH_S1R_JEEENS4_5SM1004TMEM4LOAD26SM100_TMEM_LOAD_32dp32b16xES10_NS11_INS12_ILi2ELi4ELi3EEES15_NST_INS5_IJS16_S1P_EEENS5_IJS1P_SB_EEEEEEENS4_39AutoVectorizingCopyWithAssumedAlignmentILi128EEENS4_14SM90_TMA_STOREES26_S28_S28_EEEvvEEEEvNT_6ParamsE)
        /*0044*/ 	.word	0x00000000
.L_29:


//--------------------- .nv.compat                --------------------------
	.section	.nv.compat,"",@"SHT_CUDA_COMPAT_INFO"
	.align	4
        /*0000*/ 	.byte	0x02, 0x09, 0x01, 0x00, 0x02, 0x02, 0x02, 0x00, 0x02, 0x05, 0x05, 0x00, 0x03, 0x07, 0x01, 0x01
        /*0010*/ 	.byte	0x02, 0x03, 0x01, 0x00, 0x02, 0x06, 0x01, 0x00, 0x04, 0x0b, 0x08, 0x00, 0x09, 0x00, 0x00, 0x00
        /*0020*/ 	.byte	0x00, 0x00, 0x00, 0x00


//--------------------- .nv.info._ZN7cutlass13device_kernelINS_4gemm6kernel13GemmUniversalIN4cute5tupleIJiiiiEEENS1_10collective13CollectiveMmaINS1_35MainloopSm100TmaUmmaWarpSpecializedILi8ELi2ELi4ENS5_IJNS4_1CILi1EEESB_SB_EEEEENS5_IJNSA_ILi128EEENSA_ILi64EEENSA_ILi32EEEEEEfNS5_IJlSB_lEEEfNS5_IJSB_llEEENS4_8TiledMMAINS4_8MMA_AtomIJNS4_17SM100_MMA_TF32_SSINS_10tfloat32_tESN_fLi128ELi64ELNS4_4UMMA5MajorE0ELSP_1ELNSO_7ScaleInE0ELSQ_0EEEEEENS4_6LayoutISC_NS5_IJNSA_ILi0EEESU_SU_EEEEENS5_IJNS4_10UnderscoreESX_SX_EEEEENS4_13SM90_TMA_LOADENS4_14ComposedLayoutINS4_7SwizzleILi3ELi4ELi3EEENS4_18smem_ptr_flag_bitsILi32EEENST_INS5_IJNSA_ILi8EEESG_EEENS5_IJSG_SB_EEEEEEEvNS4_8identityES10_NS11_INS12_ILi2ELi5ELi2EEES15_NST_INS5_IJSG_NSA_ILi4EEEEEENS5_IJSB_SG_EEEEEEEvS1B_EENS_8epilogue10collective18CollectiveEpilogueINS1J_23Sm100TmaWarpSpecializedILi4ELi2ELi16ELb1ELb0EEEJSH_NS5_IJNST_ISE_SB_EENST_INSA_ILi16EEESB_EEEEEfSI_fSI_NS1J_6fusion15FusionCallbacksIS1N_NS1S_17LinearCombinationIffffLNS_15FloatRoundStyleE2EEESH_S1R_JEEENS4_5SM1004TMEM4LOAD26SM100_TMEM_LOAD_32dp32b16xES10_NS11_INS12_ILi2ELi4ELi3EEES15_NST_INS5_IJS16_S1P_EEENS5_IJS1P_SB_EEEEEEENS4_39AutoVectorizingCopyWithAssumedAlignmentILi128EEENS4_14SM90_TMA_STOREES26_S28_S28_EEEvvEEEEvNT_6ParamsE --------------------------
	.section	.nv.info._ZN7cutlass13device_kernelINS_4gemm6kernel13GemmUniversalIN4cute5tupleIJiiiiEEENS1_10collective13CollectiveMmaINS1_35MainloopSm100TmaUmmaWarpSpecializedILi8ELi2ELi4ENS5_IJNS4_1CILi1EEESB_SB_EEEEENS5_IJNSA_ILi128EEENSA_ILi64EEENSA_ILi32EEEEEEfNS5_IJlSB_lEEEfNS5_IJSB_llEEENS4_8TiledMMAINS4_8MMA_AtomIJNS4_17SM100_MMA_TF32_SSINS_10tfloat32_tESN_fLi128ELi64ELNS4_4UMMA5MajorE0ELSP_1ELNSO_7ScaleInE0ELSQ_0EEEEEENS4_6LayoutISC_NS5_IJNSA_ILi0EEESU_SU_EEEEENS5_IJNS4_10UnderscoreESX_SX_EEEEENS4_13SM90_TMA_LOADENS4_14ComposedLayoutINS4_7SwizzleILi3ELi4ELi3EEENS4_18smem_ptr_flag_bitsILi32EEENST_INS5_IJNSA_ILi8EEESG_EEENS5_IJSG_SB_EEEEEEEvNS4_8identityES10_NS11_INS12_ILi2ELi5ELi2EEES15_NST_INS5_IJSG_NSA_ILi4EEEEEENS5_IJSB_SG_EEEEEEEvS1B_EENS_8epilogue10collective18CollectiveEpilogueINS1J_23Sm100TmaWarpSpecializedILi4ELi2ELi16ELb1ELb0EEEJSH_NS5_IJNST_ISE_SB_EENST_INSA_ILi16EEESB_EEEEEfSI_fSI_NS1J_6fusion15FusionCallbacksIS1N_NS1S_17LinearCombinationIffffLNS_15FloatRoundStyleE2EEESH_S1R_JEEENS4_5SM1004TMEM4LOAD26SM100_TMEM_LOAD_32dp32b16xES10_NS11_INS12_ILi2ELi4ELi3EEES15_NST_INS5_IJS16_S1P_EEENS5_IJS1P_SB_EEEEEEENS4_39AutoVectorizingCopyWithAssumedAlignmentILi128EEENS4_14SM90_TMA_STOREES26_S28_S28_EEEvvEEEEvNT_6ParamsE,"",@"SHT_CUDA_INFO"
	.sectionflags	@""
	.align	4


	//----- nvinfo : EIATTR_CUDA_API_VERSION
	.align		4
        /*0000*/ 	.byte	0x04, 0x37
        /*0002*/ 	.short	(.L_31 - .L_30)
.L_30:
        /*0004*/ 	.word	0x00000082


	//----- nvinfo : EIATTR_KPARAM_INFO
	.align		4
.L_31:
        /*0008*/ 	.byte	0x04, 0x17
        /*000a*/ 	.short	(.L_33 - .L_32)
.L_32:
        /*000c*/ 	.word	0x00000000
        /*0010*/ 	.short	0x0000
        /*0012*/ 	.short	0x0000
        /*0014*/ 	.byte	0x00, 0xf0, 0x01, 0x20


	//----- nvinfo : EIATTR_AT_ENTRY_FRAGMENTS
	.align		4
.L_33:
        /*0018*/ 	.byte	0x04, 0x4f
        /*001a*/ 	.short	(.L_35 - .L_34)


	//   ....[0]....
.L_34:
        /*001c*/ 	.word	0x00000006


	//----- nvinfo : EIATTR_RESERVED_SMEM_USED
	.align		4
.L_35:
        /*0020*/ 	.byte	0x01, 0x41
	.zero		2


	//----- nvinfo : EIATTR_SPARSE_MMA_MASK
	.align		4
        /*0024*/ 	.byte	0x03, 0x50
        /*0026*/ 	.short	0x0000


	//----- nvinfo : EIATTR_TCGEN05_1CTA_USED
	.align		4
        /*0028*/ 	.byte	0x01, 0x51
	.zero		2


	//----- nvinfo : EIATTR_MAXREG_COUNT
	.align		4
        /*002c*/ 	.byte	0x03, 0x1b
        /*002e*/ 	.short	0x00ff


	//----- nvinfo : EIATTR_NUM_BARRIERS
	.align		4
        /*0030*/ 	.byte	0x02, 0x4c
        /*0032*/ 	.byte	0x07
	.zero		1


	//----- nvinfo : EIATTR_EXTERNS
	.align		4
        /*0034*/ 	.byte	0x04, 0x0f
        /*0036*/ 	.short	(.L_37 - .L_36)


	//   ....[0]....
	.align		4
.L_36:
        /*0038*/ 	.word	index@(__assertfail)


	//----- nvinfo : EIATTR_MERCURY_ISA_VERSION
	.align		4
.L_37:
        /*003c*/ 	.byte	0x03, 0x5f
        /*003e*/ 	.short	0x0101


	//----- nvinfo : EIATTR_INT_WARP_WIDE_INSTR_OFFSETS
	.align		4
        /*0040*/ 	.byte	0x04, 0x31
        /*0042*/ 	.short	(.L_39 - .L_38)


	//   ....[0]....
.L_38:
        /*0044*/ 	.word	0x00001f20


	//   ....[1]....
        /*0048*/ 	.word	0x00003ba0


	//   ....[2]....
        /*004c*/ 	.word	0x00003bd0


	//   ....[3]....
        /*0050*/ 	.word	0x00003c20


	//   ....[4]....
        /*0054*/ 	.word	0x00004530


	//   ....[5]....
        /*0058*/ 	.word	0x00004590


	//   ....[6]....
        /*005c*/ 	.word	0x00004670


	//   ....[7]....
        /*0060*/ 	.word	0x000046e0


	//   ....[8]....
        /*0064*/ 	.word	0x000047f0


	//   ....[9]....
        /*0068*/ 	.word	0x00004880


	//   ....[10]....
        /*006c*/ 	.word	0x00004a50


	//   ....[11]....
        /*0070*/ 	.word	0x00004bb0


	//----- nvinfo : EIATTR_COOP_GROUP_MASK_REGIDS
	.align		4
.L_39:
        /*0074*/ 	.byte	0x04, 0x29
        /*0076*/ 	.short	(.L_41 - .L_40)


	//   ....[0]....
.L_40:
        /*0078*/ 	.word	0xffffffff


	//   ....[1]....
        /*007c*/ 	.word	0xffffffff


	//   ....[2]....
        /*0080*/ 	.word	0xffffffff


	//   ....[3]....
        /*0084*/ 	.word	0xffffffff


	//   ....[4]....
        /*0088*/ 	.word	0xffffffff


	//   ....[5]....
        /*008c*/ 	.word	0xffffffff


	//   ....[6]....
        /*0090*/ 	.word	0xffffffff


	//   ....[7]....
        /*0094*/ 	.word	0xffffffff


	//   ....[8]....
        /*0098*/ 	.word	0xffffffff


	//   ....[9]....
        /*009c*/ 	.word	0xffffffff


	//   ....[10]....
        /*00a0*/ 	.word	0xffffffff


	//   ....[11]....
        /*00a4*/ 	.word	0xffffffff


	//   ....[12]....
        /*00a8*/ 	.word	0xffffffff


	//----- nvinfo : EIATTR_COOP_GROUP_INSTR_OFFSETS
	.align		4
.L_41:
        /*00ac*/ 	.byte	0x04, 0x28
        /*00ae*/ 	.short	(.L_43 - .L_42)


	//   ....[0]....
.L_42:
        /*00b0*/ 	.word	0x00000090


	//   ....[1]....
        /*00b4*/ 	.word	0x000004d0


	//   ....[2]....
        /*00b8*/ 	.word	0x000006c0


	//   ....[3]....
        /*00bc*/ 	.word	0x00000860


	//   ....[4]....
        /*00c0*/ 	.word	0x00000960


	//   ....[5]....
        /*00c4*/ 	.word	0x00000ad0


	//   ....[6]....
        /*00c8*/ 	.word	0x00000c70


	//   ....[7]....
        /*00cc*/ 	.word	0x00001e00


	//   ....[8]....
        /*00d0*/ 	.word	0x00002e20


	//   ....[9]....
        /*00d4*/ 	.word	0x00003030


	//   ....[10]....
        /*00d8*/ 	.word	0x00003060


	//   ....[11]....
        /*00dc*/ 	.word	0x00003a90


	//   ....[12]....
        /*00e0*/ 	.word	0x00003cc0


	//----- nvinfo : EIATTR_VRC_CTA_INIT_COUNT
	.align		4
.L_43:
        /*00e4*/ 	.byte	0x02, 0x4a
        /*00e6*/ 	.byte	0x80
	.zero		1


	//----- nvinfo : EIATTR_SYSCALL_OFFSETS
	.align		4
        /*00e8*/ 	.byte	0x04, 0x46
        /*00ea*/ 	.short	(.L_45 - .L_44)


	//   ....[0]....
.L_44:
        /*00ec*/ 	.word	0x00005630


	//   ....[1]....
        /*00f0*/ 	.word	0x00005720


	//   ....[2]....
        /*00f4*/ 	.word	0x00005e90


	//   ....[3]....
        /*00f8*/ 	.word	0x00006610


	//   ....[4]....
        /*00fc*/ 	.word	0x00006d60


	//   ....[5]....
        /*0100*/ 	.word	0x000074b0


	//----- nvinfo : EIATTR_MBARRIER_INSTR_OFFSETS
	.align		4
.L_45:
        /*0104*/ 	.byte	0x04, 0x39
        /*0106*/ 	.short	(.L_47 - .L_46)


	//   ....[0]....
.L_46:
        /*0108*/ 	.word	0x000005b0
        /*010c*/ 	.word	0x000000ff
        /*0110*/ 	.word	0x00000000
        /*0114*/ 	.short	0x0100
        /*0116*/ 	.byte	0x05
	.zero		1


	//   ....[1]....
        /*0118*/ 	.word	0x000005c0
        /*011c*/ 	.word	0x000000ff
        /*0120*/ 	.word	0x00000040
        /*0124*/ 	.short	0x0100
        /*0126*/ 	.byte	0x05
	.zero		1


	//   ....[2]....
        /*0128*/ 	.word	0x000005d0
        /*012c*/ 	.word	0x000000ff
        /*0130*/ 	.word	0x00000008
        /*0134*/ 	.short	0x0100
        /*0136*/ 	.byte	0x05
	.zero		1


	//   ....[3]....
        /*0138*/ 	.word	0x000005e0
        /*013c*/ 	.word	0x000000ff
        /*0140*/ 	.word	0x00000048
        /*0144*/ 	.short	0x0100
        /*0146*/ 	.byte	0x05
	.zero		1


	//   ....[4]....
        /*0148*/ 	.word	0x000005f0
        /*014c*/ 	.word	0x000000ff
        /*0150*/ 	.word	0x00000010
        /*0154*/ 	.short	0x0100
        /*0156*/ 	.byte	0x05
	.zero		1


	//   ....[5]....
        /*0158*/ 	.word	0x00000600
        /*015c*/ 	.word	0x000000ff
        /*0160*/ 	.word	0x00000050
        /*0164*/ 	.short	0x0100
        /*0166*/ 	.byte	0x05
	.zero		1


	//   ....[6]....
        /*0168*/ 	.word	0x00000610
        /*016c*/ 	.word	0x000000ff
        /*0170*/ 	.word	0x00000018
        /*0174*/ 	.short	0x0100
        /*0176*/ 	.byte	0x05
	.zero		1


	//   ....[7]....
        /*0178*/ 	.word	0x00000620
        /*017c*/ 	.word	0x000000ff
        /*0180*/ 	.word	0x00000058
        /*0184*/ 	.short	0x0100
        /*0186*/ 	.byte	0x05
	.zero		1


	//   ....[8]....
        /*0188*/ 	.word	0x00000630
        /*018c*/ 	.word	0x000000ff
        /*0190*/ 	.word	0x00000020
        /*0194*/ 	.short	0x0100
        /*0196*/ 	.byte	0x05
	.zero		1


	//   ....[9]....
        /*0198*/ 	.word	0x00000640
        /*019c*/ 	.word	0x000000ff
        /*01a0*/ 	.word	0x00000060
        /*01a4*/ 	.short	0x0100
        /*01a6*/ 	.byte	0x05
	.zero		1


	//   ....[10]....
        /*01a8*/ 	.word	0x00000650
        /*01ac*/ 	.word	0x000000ff
        /*01b0*/ 	.word	0x00000028
        /*01b4*/ 	.short	0x0100
        /*01b6*/ 	.byte	0x05
	.zero		1


	//   ....[11]....
        /*01b8*/ 	.word	0x00000660
        /*01bc*/ 	.word	0x000000ff
        /*01c0*/ 	.word	0x00000068
        /*01c4*/ 	.short	0x0100
        /*01c6*/ 	.byte	0x05
	.zero		1


	//   ....[12]....
        /*01c8*/ 	.word	0x00000670
        /*01cc*/ 	.word	0x000000ff
        /*01d0*/ 	.word	0x00000030
        /*01d4*/ 	.short	0x0100
        /*01d6*/ 	.byte	0x05
	.zero		1


	//   ....[13]....
        /*01d8*/ 	.word	0x00000680
        /*01dc*/ 	.word	0x000000ff
        /*01e0*/ 	.word	0x00000070
        /*01e4*/ 	.short	0x0100
        /*01e6*/ 	.byte	0x05
	.zero		1


	//   ....[14]....
        /*01e8*/ 	.word	0x00000690
        /*01ec*/ 	.word	0x000000ff
        /*01f0*/ 	.word	0x00000038
        /*01f4*/ 	.short	0x0100
        /*01f6*/ 	.byte	0x05
	.zero		1


	//   ....[15]....
        /*01f8*/ 	.word	0x000006a0
        /*01fc*/ 	.word	0x000000ff
        /*0200*/ 	.word	0x00000078
        /*0204*/ 	.short	0x0100
        /*0206*/ 	.byte	0x05
	.zero		1


	//   ....[16]....
        /*0208*/ 	.word	0x000007d0
        /*020c*/ 	.word	0x000000ff
        /*0210*/ 	.word	0x00000080
        /*0214*/ 	.short	0x0100
        /*0216*/ 	.byte	0x07
	.zero		1


	//   ....[17]....
        /*0218*/ 	.word	0x000007e0
        /*021c*/ 	.word	0x000000ff
        /*0220*/ 	.word	0x000000a0
        /*0224*/ 	.short	0x0100
        /*0226*/ 	.byte	0x07
	.zero		1


	//   ....[18]....
        /*0228*/ 	.word	0x000007f0
        /*022c*/ 	.word	0x000000ff
        /*0230*/ 	.word	0x00000088
        /*0234*/ 	.short	0x0100
        /*0236*/ 	.byte	0x07
	.zero		1


	//   ....[19]....
        /*0238*/ 	.word	0x00000800
        /*023c*/ 	.word	0x000000ff
        /*0240*/ 	.word	0x000000a8
        /*0244*/ 	.short	0x0100
        /*0246*/ 	.byte	0x07
	.zero		1


	//   ....[20]....
        /*0248*/ 	.word	0x00000810
        /*024c*/ 	.word	0x000000ff
        /*0250*/ 	.word	0x00000090
        /*0254*/ 	.short	0x0100
        /*0256*/ 	.byte	0x07
	.zero		1


	//   ....[21]....
        /*0258*/ 	.word	0x00000820
        /*025c*/ 	.word	0x000000ff
        /*0260*/ 	.word	0x000000b0
        /*0264*/ 	.short	0x0100
        /*0266*/ 	.byte	0x07
	.zero		1


	//   ....[22]....
        /*0268*/ 	.word	0x00000830
        /*026c*/ 	.word	0x000000ff
        /*0270*/ 	.word	0x00000098
        /*0274*/ 	.short	0x0100
        /*0276*/ 	.byte	0x07
	.zero		1


	//   ....[23]....
        /*0278*/ 	.word	0x00000840
        /*027c*/ 	.word	0x000000ff
        /*0280*/ 	.word	0x000000b8
        /*0284*/ 	.short	0x0100
        /*0286*/ 	.byte	0x07
	.zero		1


	//   ....[24]....
        /*0288*/ 	.word	0x00000930
        /*028c*/ 	.word	0x000000ff
        /*0290*/ 	.word	0x000000c0
        /*0294*/ 	.short	0x0100
        /*0296*/ 	.byte	0x05
	.zero		1


	//   ....[25]....
        /*0298*/ 	.word	0x00000940
        /*029c*/ 	.word	0x000000ff
        /*02a0*/ 	.word	0x000000c8
        /*02a4*/ 	.short	0x0100
        /*02a6*/ 	.byte	0x05
	.zero		1


	//   ....[26]....
        /*02a8*/ 	.word	0x00000a80
        /*02ac*/ 	.word	0x000000ff
        /*02b0*/ 	.word	0x000000d0
        /*02b4*/ 	.short	0x0100
        /*02b6*/ 	.byte	0x05
	.zero		1


	//   ....[27]....
        /*02b8*/ 	.word	0x00000a90
        /*02bc*/ 	.word	0x000000ff
        /*02c0*/ 	.word	0x000000e0
        /*02c4*/ 	.short	0x0100
        /*02c6*/ 	.byte	0x05
	.zero		1


	//   ....[28]....
        /*02c8*/ 	.word	0x00000aa0
        /*02cc*/ 	.word	0x000000ff
        /*02d0*/ 	.word	0x000000d8
        /*02d4*/ 	.short	0x0100
        /*02d6*/ 	.byte	0x05
	.zero		1


	//   ....[29]....
        /*02d8*/ 	.word	0x00000ab0
        /*02dc*/ 	.word	0x000000ff
        /*02e0*/ 	.word	0x000000e8
        /*02e4*/ 	.short	0x0100
        /*02e6*/ 	.byte	0x05
	.zero		1


	//   ....[30]....
        /*02e8*/ 	.word	0x00000be0
        /*02ec*/ 	.word	0x000000ff
        /*02f0*/ 	.word	0x000000f0
        /*02f4*/ 	.short	0x0100
        /*02f6*/ 	.byte	0x07
	.zero		1


	//   ....[31]....
        /*02f8*/ 	.word	0x00000bf0
        /*02fc*/ 	.word	0x000000ff
        /*0300*/ 	.word	0x00000110
        /*0304*/ 	.short	0x0100
        /*0306*/ 	.byte	0x07
	.zero		1


	//   ....[32]....
        /*0308*/ 	.word	0x00000c00
        /*030c*/ 	.word	0x000000ff
        /*0310*/ 	.word	0x000000f8
        /*0314*/ 	.short	0x0100
        /*0316*/ 	.byte	0x07
	.zero		1


	//   ....[33]....
        /*0318*/ 	.word	0x00000c10
        /*031c*/ 	.word	0x000000ff
        /*0320*/ 	.word	0x00000118
        /*0324*/ 	.short	0x0100
        /*0326*/ 	.byte	0x07
	.zero		1


	//   ....[34]....
        /*0328*/ 	.word	0x00000c20
        /*032c*/ 	.word	0x000000ff
        /*0330*/ 	.word	0x00000100
        /*0334*/ 	.short	0x0100
        /*0336*/ 	.byte	0x07
	.zero		1


	//   ....[35]....
        /*0338*/ 	.word	0x00000c30
        /*033c*/ 	.word	0x000000ff
        /*0340*/ 	.word	0x00000120
        /*0344*/ 	.short	0x0100
        /*0346*/ 	.byte	0x07
	.zero		1


	//   ....[36]....
        /*0348*/ 	.word	0x00000c40
        /*034c*/ 	.word	0x000000ff
        /*0350*/ 	.word	0x00000108
        /*0354*/ 	.short	0x0100
        /*0356*/ 	.byte	0x07
	.zero		1


	//   ....[37]....
        /*0358*/ 	.word	0x00000c50
        /*035c*/ 	.word	0x000000ff
        /*0360*/ 	.word	0x00000128
        /*0364*/ 	.short	0x0100
        /*0366*/ 	.byte	0x07
	.zero		1


	//   ....[38]....
        /*0368*/ 	.word	0x00000d40
        /*036c*/ 	.word	0x000000ff
        /*0370*/ 	.word	0x00000130
        /*0374*/ 	.short	0x0100
        /*0376*/ 	.byte	0x05
	.zero		1


	//   ....[39]....
        /*0378*/ 	.word	0x00000d50
        /*037c*/ 	.word	0x000000ff
        /*0380*/ 	.word	0x00000140
        /*0384*/ 	.short	0x0100
        /*0386*/ 	.byte	0x05
	.zero		1


	//   ....[40]....
        /*0388*/ 	.word	0x00000d60
        /*038c*/ 	.word	0x000000ff
        /*0390*/ 	.word	0x00000138
        /*0394*/ 	.short	0x0100
        /*0396*/ 	.byte	0x05
	.zero		1


	//   ....[41]....
        /*0398*/ 	.word	0x00000d70
        /*039c*/ 	.word	0x000000ff
        /*03a0*/ 	.word	0x00000148
        /*03a4*/ 	.short	0x0100
        /*03a6*/ 	.byte	0x05
	.zero		1


	//   ....[42]....
        /*03a8*/ 	.word	0x00001640
        /*03ac*/ 	.word	0x00000002
        /*03b0*/ 	.word	0x00000140
        /*03b4*/ 	.short	0x010a
        /*03b6*/ 	.byte	0xff
	.zero		1


	//   ....[43]....
        /*03b8*/ 	.word	0x00001670
        /*03bc*/ 	.word	0x00000002
        /*03c0*/ 	.word	0x00000130
        /*03c4*/ 	.short	0x0101
        /*03c6*/ 	.byte	0xff
	.zero		1


	//   ....[44]....
        /*03c8*/ 	.word	0x00001740
        /*03cc*/ 	.word	0x000000ff
        /*03d0*/ 	.word	0x00000040
        /*03d4*/ 	.short	0x010a
        /*03d6*/ 	.byte	0x08
	.zero		1


	//   ....[45]....
        /*03d8*/ 	.word	0x000017f0
        /*03dc*/ 	.word	0x000000ff
        /*03e0*/ 	.word	0x00000040
        /*03e4*/ 	.short	0x010a
        /*03e6*/ 	.byte	0x21
	.zero		1


	//   ....[46]....
        /*03e8*/ 	.word	0x00001940
        /*03ec*/ 	.word	0x000000ff
        /*03f0*/ 	.word	0x00000040
        /*03f4*/ 	.short	0x010a
        /*03f6*/ 	.byte	0x08
	.zero		1


	//   ....[47]....
        /*03f8*/ 	.word	0x00001aa0
        /*03fc*/ 	.word	0x000000ff
        /*0400*/ 	.word	0x000000c8
        /*0404*/ 	.short	0x0101
        /*0406*/ 	.byte	0x04
	.zero		1


	//   ....[48]....
        /*0408*/ 	.word	0x00001ac0
        /*040c*/ 	.word	0x000000ff
        /*0410*/ 	.word	0x00000040
        /*0414*/ 	.short	0x010a
        /*0416*/ 	.byte	0x08
	.zero		1


	//   ....[49]....
        /*0418*/ 	.word	0x00001b50
        /*041c*/ 	.word	0x000000ff
        /*0420*/ 	.word	0x00000040
        /*0424*/ 	.short	0x010a
        /*0426*/ 	.byte	0x19
	.zero		1


	//   ....[50]....
        /*0428*/ 	.word	0x00001ca0
        /*042c*/ 	.word	0x000000ff
        /*0430*/ 	.word	0x00000040
        /*0434*/ 	.short	0x010a
        /*0436*/ 	.byte	0x08
	.zero		1


	//   ....[51]....
        /*0438*/ 	.word	0x00001e30
        /*043c*/ 	.word	0x00000002
        /*0440*/ 	.word	0x000000d0
        /*0444*/ 	.short	0x010a
        /*0446*/ 	.byte	0xff
	.zero		1


	//   ....[52]....
        /*0448*/ 	.word	0x00001ef0
        /*044c*/ 	.word	0x00000002
        /*0450*/ 	.word	0x00000000
        /*0454*/ 	.short	0x0101
        /*0456*/ 	.byte	0xff
	.zero		1


	//   ....[53]....
        /*0458*/ 	.word	0x00002450
        /*045c*/ 	.word	0x000000ff
        /*0460*/ 	.word	0x00000000
        /*0464*/ 	.short	0x010a
        /*0466*/ 	.byte	0x05
	.zero		1


	//   ....[54]....
        /*0468*/ 	.word	0x000024e0
        /*046c*/ 	.word	0x000000ff
        /*0470*/ 	.word	0x00000000
        /*0474*/ 	.short	0x010a
        /*0476*/ 	.byte	0x05
	.zero		1


	//   ....[55]....
        /*0478*/ 	.word	0x00002570
        /*047c*/ 	.word	0x000000ff
        /*0480*/ 	.word	0x00000000
        /*0484*/ 	.short	0x010a
        /*0486*/ 	.byte	0x05
	.zero		1


	//   ....[56]....
        /*0488*/ 	.word	0x00002600
        /*048c*/ 	.word	0x000000ff
        /*0490*/ 	.word	0x00000000
        /*0494*/ 	.short	0x010a
        /*0496*/ 	.byte	0x05
	.zero		1


	//   ....[57]....
        /*0498*/ 	.word	0x00002690
        /*049c*/ 	.word	0x000000ff
        /*04a0*/ 	.word	0x00000000
        /*04a4*/ 	.short	0x010a
        /*04a6*/ 	.byte	0x05
	.zero		1


	//   ....[58]....
        /*04a8*/ 	.word	0x00002720
        /*04ac*/ 	.word	0x000000ff
        /*04b0*/ 	.word	0x00000000
        /*04b4*/ 	.short	0x010a
        /*04b6*/ 	.byte	0x05
	.zero		1


	//   ....[59]....
        /*04b8*/ 	.word	0x000027b0
        /*04bc*/ 	.word	0x000000ff
        /*04c0*/ 	.word	0x00000000
        /*04c4*/ 	.short	0x010a
        /*04c6*/ 	.byte	0x05
	.zero		1


	//   ....[60]....
        /*04c8*/ 	.word	0x00002850
        /*04cc*/ 	.word	0x00000000
        /*04d0*/ 	.word	0x00000000
        /*04d4*/ 	.short	0x010a
        /*04d6*/ 	.byte	0xff
	.zero		1


	//   ....[61]....
        /*04d8*/ 	.word	0x00002970
        /*04dc*/ 	.word	0x00000000
        /*04e0*/ 	.word	0x00000130
        /*04e4*/ 	.short	0x010a
        /*04e6*/ 	.byte	0xff
	.zero		1


	//   ....[62]....
        /*04e8*/ 	.word	0x000029e0
        /*04ec*/ 	.word	0x00000000
        /*04f0*/ 	.word	0x00000000
        /*04f4*/ 	.short	0x0101
        /*04f6*/ 	.byte	0xff
	.zero		1


	//   ....[63]....
        /*04f8*/ 	.word	0x00002a00
        /*04fc*/ 	.word	0x000000ff
        /*0500*/ 	.word	0x000000e0
        /*0504*/ 	.short	0x010a
        /*0506*/ 	.byte	0x05
	.zero		1


	//   ....[64]....
        /*0508*/ 	.word	0x00002b20
        /*050c*/ 	.word	0x00000000
        /*0510*/ 	.word	0x000000d0
        /*0514*/ 	.short	0x010a
        /*0516*/ 	.byte	0xff
	.zero		1


	//   ....[65]....
        /*0518*/ 	.word	0x00002c20
        /*051c*/ 	.word	0x00000000
        /*0520*/ 	.word	0x00000000
        /*0524*/ 	.short	0x0101
        /*0526*/ 	.byte	0xff
	.zero		1


	//   ....[66]....
        /*0528*/ 	.word	0x00002cb0
        /*052c*/ 	.word	0x000000ff
        /*0530*/ 	.word	0x000000e0
        /*0534*/ 	.short	0x0106
        /*0536*/ 	.byte	0x05
	.zero		1


	//   ....[67]....
        /*0538*/ 	.word	0x00002cd0
        /*053c*/ 	.word	0x000000ff
        /*0540*/ 	.word	0x000000e0
        /*0544*/ 	.short	0x010a
        /*0546*/ 	.byte	0x05
	.zero		1


	//   ....[68]....
        /*0548*/ 	.word	0x00002d60
        /*054c*/ 	.word	0x000000ff
        /*0550*/ 	.word	0x000000e0
        /*0554*/ 	.short	0x0106
        /*0556*/ 	.byte	0x04
	.zero		1


	//   ....[69]....
        /*0558*/ 	.word	0x00002da0
        /*055c*/ 	.word	0x00000000
        /*0560*/ 	.word	0x000000e0
        /*0564*/ 	.short	0x010a
        /*0566*/ 	.byte	0xff
	.zero		1


	//   ....[70]....
        /*0568*/ 	.word	0x000032e0
        /*056c*/ 	.word	0x00000000
        /*0570*/ 	.word	0x000000d0
        /*0574*/ 	.short	0x010a
        /*0576*/ 	.byte	0xff
	.zero		1


	//   ....[71]....
        /*0578*/ 	.word	0x000033f0
        /*057c*/ 	.word	0x00000003
        /*0580*/ 	.word	0x00000000
        /*0584*/ 	.short	0x0101
        /*0586*/ 	.byte	0xff
	.zero		1


	//   ....[72]....
        /*0588*/ 	.word	0x00003400
        /*058c*/ 	.word	0x000000ff
        /*0590*/ 	.word	0x00000000
        /*0594*/ 	.short	0x010a
        /*0596*/ 	.byte	0x06
	.zero		1


	//   ....[73]....
        /*0598*/ 	.word	0x00003420
        /*059c*/ 	.word	0x000000ff
        /*05a0*/ 	.word	0x00000110
        /*05a4*/ 	.short	0x010a
        /*05a6*/ 	.byte	0x07
	.zero		1


	//   ....[74]....
        /*05a8*/ 	.word	0x000034f0
        /*05ac*/ 	.word	0x000000ff
        /*05b0*/ 	.word	0x00000000
        /*05b4*/ 	.short	0x010a
        /*05b6*/ 	.byte	0x06
	.zero		1


	//   ....[75]....
        /*05b8*/ 	.word	0x00003620
        /*05bc*/ 	.word	0x000000ff
        /*05c0*/ 	.word	0x00000000
        /*05c4*/ 	.short	0x010a
        /*05c6*/ 	.byte	0x1a
	.zero		1


	//   ....[76]....
        /*05c8*/ 	.word	0x000038c0
        /*05cc*/ 	.word	0x000000ff
        /*05d0*/ 	.word	0x00000000
        /*05d4*/ 	.short	0x010a
        /*05d6*/ 	.byte	0x06
	.zero		1


	//   ....[77]....
        /*05d8*/ 	.word	0x00003950
        /*05dc*/ 	.word	0x000000ff
        /*05e0*/ 	.word	0x00000000
        /*05e4*/ 	.short	0x010a
        /*05e6*/ 	.byte	0x06
	.zero		1


	//   ....[78]....
        /*05e8*/ 	.word	0x000039e0
        /*05ec*/ 	.word	0x000000ff
        /*05f0*/ 	.word	0x00000000
        /*05f4*/ 	.short	0x010a
        /*05f6*/ 	.byte	0x06
	.zero		1


	//   ....[79]....
        /*05f8*/ 	.word	0x00003a70
        /*05fc*/ 	.word	0x000000ff
        /*0600*/ 	.word	0x00000000
        /*0604*/ 	.short	0x010a
        /*0606*/ 	.byte	0x07
	.zero		1


	//   ....[80]....
        /*0608*/ 	.word	0x00003ee0
        /*060c*/ 	.word	0x00000000
        /*0610*/ 	.word	0x000000d0
        /*0614*/ 	.short	0x010a
        /*0616*/ 	.byte	0xff
	.zero		1


	//   ....[81]....
        /*0618*/ 	.word	0x00003fa0
        /*061c*/ 	.word	0x00000000
        /*0620*/ 	.word	0x00000000
        /*0624*/ 	.short	0x0101
        /*0626*/ 	.byte	0xff
	.zero		1


	//   ....[82]....
        /*0628*/ 	.word	0x000042c0
        /*062c*/ 	.word	0x000000ff
        /*0630*/ 	.word	0x000000c8
        /*0634*/ 	.short	0x010a
        /*0636*/ 	.byte	0x07
	.zero		1


	//   ....[83]....
        /*0638*/ 	.word	0x000044b0
        /*063c*/ 	.word	0x000000ff
        /*0640*/ 	.word	0x000000a0
        /*0644*/ 	.short	0x010a
        /*0646*/ 	.byte	0x07
	.zero		1


	//   ....[84]....
        /*0648*/ 	.word	0x00004620
        /*064c*/ 	.word	0x000000ff
        /*0650*/ 	.word	0x00000080
        /*0654*/ 	.short	0x010b
        /*0656*/ 	.byte	0x07
	.zero		1


	//   ....[85]....
        /*0658*/ 	.word	0x00004630
        /*065c*/ 	.word	0x000000ff
        /*0660*/ 	.word	0x00000000
        /*0664*/ 	.short	0x0101
        /*0666*/ 	.byte	0x08
	.zero		1


	//   ....[86]....
        /*0668*/ 	.word	0x00004640
        /*066c*/ 	.word	0x000000ff
        /*0670*/ 	.word	0x000000a8
        /*0674*/ 	.short	0x010a
        /*0676*/ 	.byte	0x07
	.zero		1


	//   ....[87]....
        /*0678*/ 	.word	0x00004790
        /*067c*/ 	.word	0x000000ff
        /*0680*/ 	.word	0x00000088
        /*0684*/ 	.short	0x010b
        /*0686*/ 	.byte	0x07
	.zero		1


	//   ....[88]....
        /*0688*/ 	.word	0x000047a0
        /*068c*/ 	.word	0x000000ff
        /*0690*/ 	.word	0x00000000
        /*0694*/ 	.short	0x0101
        /*0696*/ 	.byte	0x08
	.zero		1


	//   ....[89]....
        /*0698*/ 	.word	0x000047b0
        /*069c*/ 	.word	0x000000ff
        /*06a0*/ 	.word	0x000000b0
        /*06a4*/ 	.short	0x010a
        /*06a6*/ 	.byte	0x07
	.zero		1


	//   ....[90]....
        /*06a8*/ 	.word	0x00004930
        /*06ac*/ 	.word	0x000000ff
        /*06b0*/ 	.word	0x00000090
        /*06b4*/ 	.short	0x010b
        /*06b6*/ 	.byte	0x07
	.zero		1


	//   ....[91]....
        /*06b8*/ 	.word	0x00004970
        /*06bc*/ 	.word	0x000000ff
        /*06c0*/ 	.word	0x00000000
        /*06c4*/ 	.short	0x0101
        /*06c6*/ 	.byte	0x08
	.zero		1


	//   ....[92]....
        /*06c8*/ 	.word	0x000049b0
        /*06cc*/ 	.word	0x000000ff
        /*06d0*/ 	.word	0x000000b8
        /*06d4*/ 	.short	0x010a
        /*06d6*/ 	.byte	0x07
	.zero		1


	//   ....[93]....
        /*06d8*/ 	.word	0x00004bf0
        /*06dc*/ 	.word	0x000000ff
        /*06e0*/ 	.word	0x00000098
        /*06e4*/ 	.short	0x010b
        /*06e6*/ 	.byte	0x07
	.zero		1


	//   ....[94]....
        /*06e8*/ 	.word	0x00004c10
        /*06ec*/ 	.word	0x000000ff
        /*06f0*/ 	.word	0x00000000
        /*06f4*/ 	.short	0x0101
        /*06f6*/ 	.byte	0x0d
	.zero		1


	//   ....[95]....
        /*06f8*/ 	.word	0x00004c40
        /*06fc*/ 	.word	0x000000ff
        /*0700*/ 	.word	0x000000a0
        /*0704*/ 	.short	0x010a
        /*0706*/ 	.byte	0x07
	.zero		1


	//   ....[96]....
        /*0708*/ 	.word	0x00004c60
        /*070c*/ 	.word	0x000000ff
        /*0710*/ 	.word	0x000000a8
        /*0714*/ 	.short	0x010a
        /*0716*/ 	.byte	0x07
	.zero		1


	//   ....[97]....
        /*0718*/ 	.word	0x00004c80
        /*071c*/ 	.word	0x000000ff
        /*0720*/ 	.word	0x000000b0
        /*0724*/ 	.short	0x010a
        /*0726*/ 	.byte	0x07
	.zero		1


	//   ....[98]....
        /*0728*/ 	.word	0x00004cc0
        /*072c*/ 	.word	0x00000000
        /*0730*/ 	.word	0x000000b8
        /*0734*/ 	.short	0x010a
        /*0736*/ 	.byte	0xff
	.zero		1


	//   ....[99]....
        /*0738*/ 	.word	0x00004ff0
        /*073c*/ 	.word	0x00000000
        /*0740*/ 	.word	0x000000d0
        /*0744*/ 	.short	0x010a
        /*0746*/ 	.byte	0xff
	.zero		1


	//   ....[100]....
        /*0748*/ 	.word	0x00005100
        /*074c*/ 	.word	0x00000000
        /*0750*/ 	.word	0x00000000
        /*0754*/ 	.short	0x0101
        /*0756*/ 	.byte	0xff
	.zero		1


	//   ....[101]....
        /*0758*/ 	.word	0x00005b50
        /*075c*/ 	.word	0x000000ff
        /*0760*/ 	.word	0x00000080
        /*0764*/ 	.short	0x010a
        /*0766*/ 	.byte	0x30
	.zero		1


	//   ....[102]....
        /*0768*/ 	.word	0x00005b90
        /*076c*/ 	.word	0x00000054
        /*0770*/ 	.word	0x000000f0
        /*0774*/ 	.short	0x010a
        /*0776*/ 	.byte	0xff
	.zero		1


	//   ....[103]....
        /*0778*/ 	.word	0x00005c80
        /*077c*/ 	.word	0x000000ff
        /*0780*/ 	.word	0x00000080
        /*0784*/ 	.short	0x010a
        /*0786*/ 	.byte	0x30
	.zero		1


	//   ....[104]....
        /*0788*/ 	.word	0x00005d70
        /*078c*/ 	.word	0x00000054
        /*0790*/ 	.word	0x000000f0
        /*0794*/ 	.short	0x010a
        /*0796*/ 	.byte	0xff
	.zero		1


	//   ....[105]....
        /*0798*/ 	.word	0x00006340
        /*079c*/ 	.word	0x00000000
        /*07a0*/ 	.word	0x00000000
        /*07a4*/ 	.short	0x0101
        /*07a6*/ 	.byte	0xff
	.zero		1


	//   ....[106]....
        /*07a8*/ 	.word	0x00006350
        /*07ac*/ 	.word	0x00000002
        /*07b0*/ 	.word	0x00000080
        /*07b4*/ 	.short	0x010a
        /*07b6*/ 	.byte	0xff
	.zero		1


	//   ....[107]....
        /*07b8*/ 	.word	0x00006430
        /*07bc*/ 	.word	0x00000002
        /*07c0*/ 	.word	0x00000080
        /*07c4*/ 	.short	0x010a
        /*07c6*/ 	.byte	0xff
	.zero		1


	//   ....[108]....
        /*07c8*/ 	.word	0x00006a90
        /*07cc*/ 	.word	0x00000010
        /*07d0*/ 	.word	0x00000000
        /*07d4*/ 	.short	0x0101
        /*07d6*/ 	.byte	0xff
	.zero		1


	//   ....[109]....
        /*07d8*/ 	.word	0x00006ab0
        /*07dc*/ 	.word	0x00000000
        /*07e0*/ 	.word	0x00000080
        /*07e4*/ 	.short	0x010a
        /*07e6*/ 	.byte	0xff
	.zero		1


	//   ....[110]....
        /*07e8*/ 	.word	0x00006b80
        /*07ec*/ 	.word	0x00000000
        /*07f0*/ 	.word	0x00000080
        /*07f4*/ 	.short	0x010a
        /*07f6*/ 	.byte	0xff
	.zero		1


	//   ....[111]....
        /*07f8*/ 	.word	0x000071e0
        /*07fc*/ 	.word	0x00000010
        /*0800*/ 	.word	0x00000000
        /*0804*/ 	.short	0x0101
        /*0806*/ 	.byte	0xff
	.zero		1


	//   ....[112]....
        /*0808*/ 	.word	0x00007200
        /*080c*/ 	.word	0x00000000
        /*0810*/ 	.word	0x00000080
        /*0814*/ 	.short	0x010a
        /*0816*/ 	.byte	0xff
	.zero		1


	//   ....[113]....
        /*0818*/ 	.word	0x000072d0
        /*081c*/ 	.word	0x00000000
        /*0820*/ 	.word	0x00000080
        /*0824*/ 	.short	0x010a
        /*0826*/ 	.byte	0xff
	.zero		1


	//   ....[114]....
        /*0828*/ 	.word	0x00007550
        /*082c*/ 	.word	0x000000ff
        /*0830*/ 	.word	0x00000000
        /*0834*/ 	.short	0x0101
        /*0836*/ 	.byte	0x05
	.zero		1


	//   ....[115]....
        /*0838*/ 	.word	0x00007990
        /*083c*/ 	.word	0x00000000
        /*0840*/ 	.word	0x00000000
        /*0844*/ 	.short	0x0101
        /*0846*/ 	.byte	0xff
	.zero		1


	//   ....[116]....
        /*0848*/ 	.word	0x00007c00
        /*084c*/ 	.word	0x000000ff
        /*0850*/ 	.word	0x00000000
        /*0854*/ 	.short	0x0101
        /*0856*/ 	.byte	0x04
	.zero		1


	//   ....[117]....
        /*0858*/ 	.word	0x00007c20
        /*085c*/ 	.word	0x00000002
        /*0860*/ 	.word	0x00000140
        /*0864*/ 	.short	0x010a
        /*0866*/ 	.byte	0xff
	.zero		1


	//   ....[118]....
        /*0868*/ 	.word	0x00007c80
        /*086c*/ 	.word	0x00000002
        /*0870*/ 	.word	0x00000040
        /*0874*/ 	.short	0x010a
        /*0876*/ 	.byte	0xff
	.zero		1


	//   ....[119]....
        /*0878*/ 	.word	0x00007ce0
        /*087c*/ 	.word	0x00000002
        /*0880*/ 	.word	0x00000040
        /*0884*/ 	.short	0x010a
        /*0886*/ 	.byte	0xff
	.zero		1


	//   ....[120]....
        /*0888*/ 	.word	0x00007d30
        /*088c*/ 	.word	0x00000002
        /*0890*/ 	.word	0x000000d0
        /*0894*/ 	.short	0x010a
        /*0896*/ 	.byte	0xff
	.zero		1


	//   ....[121]....
        /*0898*/ 	.word	0x00007d90
        /*089c*/ 	.word	0x00000000
        /*08a0*/ 	.word	0x00000000
        /*08a4*/ 	.short	0x010a
        /*08a6*/ 	.byte	0xff
	.zero		1


	//   ....[122]....
        /*08a8*/ 	.word	0x00007df0
        /*08ac*/ 	.word	0x00000000
        /*08b0*/ 	.word	0x00000000
        /*08b4*/ 	.short	0x010a
        /*08b6*/ 	.byte	0xff
	.zero		1


	//   ....[123]....
        /*08b8*/ 	.word	0x00007e50
        /*08bc*/ 	.word	0x00000000
        /*08c0*/ 	.word	0x00000000
        /*08c4*/ 	.short	0x010a
        /*08c6*/ 	.byte	0xff
	.zero		1


	//   ....[124]....
        /*08c8*/ 	.word	0x00007eb0
        /*08cc*/ 	.word	0x00000000
        /*08d0*/ 	.word	0x00000000
        /*08d4*/ 	.short	0x010a
        /*08d6*/ 	.byte	0xff
	.zero		1


	//   ....[125]....
        /*08d8*/ 	.word	0x00007f10
        /*08dc*/ 	.word	0x00000000
        /*08e0*/ 	.word	0x00000000
        /*08e4*/ 	.short	0x010a
        /*08e6*/ 	.byte	0xff
	.zero		1


	//   ....[126]....
        /*08e8*/ 	.word	0x00007f70
        /*08ec*/ 	.word	0x00000000
        /*08f0*/ 	.word	0x00000000
        /*08f4*/ 	.short	0x010a
        /*08f6*/ 	.byte	0xff
	.zero		1


	//   ....[127]....
        /*08f8*/ 	.word	0x00007fd0
        /*08fc*/ 	.word	0x00000000
        /*0900*/ 	.word	0x00000000
        /*0904*/ 	.short	0x010a
        /*0906*/ 	.byte	0xff
	.zero		1


	//   ....[128]....
        /*0908*/ 	.word	0x00008020
        /*090c*/ 	.word	0x00000000
        /*0910*/ 	.word	0x00000130
        /*0914*/ 	.short	0x010a
        /*0916*/ 	.byte	0xff
	.zero		1


	//   ....[129]....
        /*0918*/ 	.word	0x00008080
        /*091c*/ 	.word	0x00000000
        /*0920*/ 	.word	0x000000e0
        /*0924*/ 	.short	0x010a
        /*0926*/ 	.byte	0xff
	.zero		1


	//   ....[130]....
        /*0928*/ 	.word	0x000080d0
        /*092c*/ 	.word	0x00000000
        /*0930*/ 	.word	0x000000d0
        /*0934*/ 	.short	0x010a
        /*0936*/ 	.byte	0xff
	.zero		1


	//   ....[131]....
        /*0938*/ 	.word	0x00008130
        /*093c*/ 	.word	0x00000000
        /*0940*/ 	.word	0x000000e0
        /*0944*/ 	.short	0x010a
        /*0946*/ 	.byte	0xff
	.zero		1


	//   ....[132]....
        /*0948*/ 	.word	0x00008180
        /*094c*/ 	.word	0x00000000
        /*0950*/ 	.word	0x000000d0
        /*0954*/ 	.short	0x010a
        /*0956*/ 	.byte	0xff
	.zero		1


	//   ....[133]....
        /*0958*/ 	.word	0x000081e0
        /*095c*/ 	.word	0x00000002
        /*0960*/ 	.word	0x00000110
        /*0964*/ 	.short	0x010a
        /*0966*/ 	.byte	0xff
	.zero		1


	//   ....[134]....
        /*0968*/ 	.word	0x00008240
        /*096c*/ 	.word	0x00000000
        /*0970*/ 	.word	0x00000000
        /*0974*/ 	.short	0x010a
        /*0976*/ 	.byte	0xff
	.zero		1


	//   ....[135]....
        /*0978*/ 	.word	0x000082a0
        /*097c*/ 	.word	0x00000000
        /*0980*/ 	.word	0x00000000
        /*0984*/ 	.short	0x010a
        /*0986*/ 	.byte	0xff
	.zero		1


	//   ....[136]....
        /*0988*/ 	.word	0x00008300
        /*098c*/ 	.word	0x00000000
        /*0990*/ 	.word	0x00000000
        /*0994*/ 	.short	0x010a
        /*0996*/ 	.byte	0xff
	.zero		1


	//   ....[137]....
        /*0998*/ 	.word	0x00008360
        /*099c*/ 	.word	0x00000000
        /*09a0*/ 	.word	0x00000000
        /*09a4*/ 	.short	0x010a
        /*09a6*/ 	.byte	0xff
	.zero		1


	//   ....[138]....
        /*09a8*/ 	.word	0x000083c0
        /*09ac*/ 	.word	0x00000000
        /*09b0*/ 	.word	0x00000000
        /*09b4*/ 	.short	0x010a
        /*09b6*/ 	.byte	0xff
	.zero		1


	//   ....[139]....
        /*09b8*/ 	.word	0x00008410
        /*09bc*/ 	.word	0x00000000
        /*09c0*/ 	.word	0x000000d0
        /*09c4*/ 	.short	0x010a
        /*09c6*/ 	.byte	0xff
	.zero		1


	//   ....[140]....
        /*09c8*/ 	.word	0x00008470
        /*09cc*/ 	.word	0x00000000
        /*09d0*/ 	.word	0x000000c8
        /*09d4*/ 	.short	0x010a
        /*09d6*/ 	.byte	0xff
	.zero		1


	//   ....[141]....
        /*09d8*/ 	.word	0x000084d0
        /*09dc*/ 	.word	0x00000000
        /*09e0*/ 	.word	0x000000a0
        /*09e4*/ 	.short	0x010a
        /*09e6*/ 	.byte	0xff
	.zero		1


	//   ....[142]....
        /*09e8*/ 	.word	0x00008530
        /*09ec*/ 	.word	0x00000000
        /*09f0*/ 	.word	0x000000a8
        /*09f4*/ 	.short	0x010a
        /*09f6*/ 	.byte	0xff
	.zero		1


	//   ....[143]....
        /*09f8*/ 	.word	0x00008590
        /*09fc*/ 	.word	0x00000000
        /*0a00*/ 	.word	0x000000b0
        /*0a04*/ 	.short	0x010a
        /*0a06*/ 	.byte	0xff
	.zero		1


	//   ....[144]....
        /*0a08*/ 	.word	0x000085f0
        /*0a0c*/ 	.word	0x00000000
        /*0a10*/ 	.word	0x000000b8
        /*0a14*/ 	.short	0x010a
        /*0a16*/ 	.byte	0xff
	.zero		1


	//   ....[145]....
        /*0a18*/ 	.word	0x00008650
        /*0a1c*/ 	.word	0x00000000
        /*0a20*/ 	.word	0x000000a0
        /*0a24*/ 	.short	0x010a
        /*0a26*/ 	.byte	0xff
	.zero		1


	//   ....[146]....
        /*0a28*/ 	.word	0x000086b0
        /*0a2c*/ 	.word	0x00000000
        /*0a30*/ 	.word	0x000000a8
        /*0a34*/ 	.short	0x010a
        /*0a36*/ 	.byte	0xff
	.zero		1


	//   ....[147]....
        /*0a38*/ 	.word	0x00008710
        /*0a3c*/ 	.word	0x00000000
        /*0a40*/ 	.word	0x000000b0
        /*0a44*/ 	.short	0x010a
        /*0a46*/ 	.byte	0xff
	.zero		1


	//   ....[148]....
        /*0a48*/ 	.word	0x00008760
        /*0a4c*/ 	.word	0x00000000
        /*0a50*/ 	.word	0x000000d0
        /*0a54*/ 	.short	0x010a
        /*0a56*/ 	.byte	0xff
	.zero		1


	//   ....[149]....
        /*0a58*/ 	.word	0x000087c0
        /*0a5c*/ 	.word	0x00000002
        /*0a60*/ 	.word	0x00000080
        /*0a64*/ 	.short	0x010a
        /*0a66*/ 	.byte	0xff
	.zero		1


	//   ....[150]....
        /*0a68*/ 	.word	0x00008810
        /*0a6c*/ 	.word	0x00000054
        /*0a70*/ 	.word	0x000000f0
        /*0a74*/ 	.short	0x010a
        /*0a76*/ 	.byte	0xff
	.zero		1


	//   ....[151]....
        /*0a78*/ 	.word	0x00008860
        /*0a7c*/ 	.word	0x00000002
        /*0a80*/ 	.word	0x00000080
        /*0a84*/ 	.short	0x010a
        /*0a86*/ 	.byte	0xff
	.zero		1


	//   ....[152]....
        /*0a88*/ 	.word	0x000088b0
        /*0a8c*/ 	.word	0x00000000
        /*0a90*/ 	.word	0x00000080
        /*0a94*/ 	.short	0x010a
        /*0a96*/ 	.byte	0xff
	.zero		1


	//   ....[153]....
        /*0a98*/ 	.word	0x00008900
        /*0a9c*/ 	.word	0x00000000
        /*0aa0*/ 	.word	0x00000080
        /*0aa4*/ 	.short	0x010a
        /*0aa6*/ 	.byte	0xff
	.zero		1


	//----- nvinfo : EIATTR_NUM_MBARRIERS
	.align		4
.L_47:
        /*0aa8*/ 	.byte	0x03, 0x38
        /*0aaa*/ 	.short	0x002a


	//----- nvinfo : EIATTR_EXIT_INSTR_OFFSETS
	.align		4
        /*0aac*/ 	.byte	0x04, 0x1c
        /*0aae*/ 	.short	(.L_49 - .L_48)


	//   ....[0]....
.L_48:
        /*0ab0*/ 	.word	0x00002880


	//   ....[1]....
        /*0ab4*/ 	.word	0x00002d70


	//   ....[2]....
        /*0ab8*/ 	.word	0x00002dd0


	//   ....[3]....
        /*0abc*/ 	.word	0x00003cd0


	//   ....[4]....
        /*0ac0*/ 	.word	0x00004cf0


	//   ....[5]....
        /*0ac4*/ 	.word	0x00004d30


	//   ....[6]....
        /*0ac8*/ 	.word	0x00007af0


	//   ....[7]....
        /*0acc*/ 	.word	0x00007b70


	//   ....[8]....
        /*0ad0*/ 	.word	0x00007ba0


	//   ....[9]....
        /*0ad4*/ 	.word	0x00007c10


	//----- nvinfo : EIATTR_MAX_THREADS
	.align		4
.L_49:
        /*0ad8*/ 	.byte	0x04, 0x05
        /*0ada*/ 	.short	(.L_51 - .L_50)
.L_50:
        /*0adc*/ 	.word	0x00000100
        /*0ae0*/ 	.word	0x00000001
        /*0ae4*/ 	.word	0x00000001


	//----- nvinfo : EIATTR_CRS_STACK_SIZE
	.align		4
.L_51:
        /*0ae8*/ 	.byte	0x04, 0x1e
        /*0aea*/ 	.short	(.L_53 - .L_52)
.L_52:
        /*0aec*/ 	.word	0x00000000


	//----- nvinfo : EIATTR_CBANK_PARAM_SIZE
	.align		4
.L_53:
        /*0af0*/ 	.byte	0x03, 0x19
        /*0af2*/ 	.short	0x0800


	//----- nvinfo : EIATTR_PARAM_CBANK
	.align		4
        /*0af4*/ 	.byte	0x04, 0x0a
        /*0af6*/ 	.short	(.L_55 - .L_54)
	.align		4
.L_54:
        /*0af8*/ 	.word	index@(.nv.constant0._ZN7cutlass13device_kernelINS_4gemm6kernel13GemmUniversalIN4cute5tupleIJiiiiEEENS1_10collective13CollectiveMmaINS1_35MainloopSm100TmaUmmaWarpSpecializedILi8ELi2ELi4ENS5_IJNS4_1CILi1EEESB_SB_EEEEENS5_IJNSA_ILi128EEENSA_ILi64EEENSA_ILi32EEEEEEfNS5_IJlSB_lEEEfNS5_IJSB_llEEENS4_8TiledMMAINS4_8MMA_AtomIJNS4_17SM100_MMA_TF32_SSINS_10tfloat32_tESN_fLi128ELi64ELNS4_4UMMA5MajorE0ELSP_1ELNSO_7ScaleInE0ELSQ_0EEEEEENS4_6LayoutISC_NS5_IJNSA_ILi0EEESU_SU_EEEEENS5_IJNS4_10UnderscoreESX_SX_EEEEENS4_13SM90_TMA_LOADENS4_14ComposedLayoutINS4_7SwizzleILi3ELi4ELi3EEENS4_18smem_ptr_flag_bitsILi32EEENST_INS5_IJNSA_ILi8EEESG_EEENS5_IJSG_SB_EEEEEEEvNS4_8identityES10_NS11_INS12_ILi2ELi5ELi2EEES15_NST_INS5_IJSG_NSA_ILi4EEEEEENS5_IJSB_SG_EEEEEEEvS1B_EENS_8epilogue10collective18CollectiveEpilogueINS1J_23Sm100TmaWarpSpecializedILi4ELi2ELi16ELb1ELb0EEEJSH_NS5_IJNST_ISE_SB_EENST_INSA_ILi16EEESB_EEEEEfSI_fSI_NS1J_6fusion15FusionCallbacksIS1N_NS1S_17LinearCombinationIffffLNS_15FloatRoundStyleE2EEESH_S1R_JEEENS4_5SM1004TMEM4LOAD26SM100_TMEM_LOAD_32dp32b16xES10_NS11_INS12_ILi2ELi4ELi3EEES15_NST_INS5_IJS16_S1P_EEENS5_IJS1P_SB_EEEEEEENS4_39AutoVectorizingCopyWithAssumedAlignmentILi128EEENS4_14SM90_TMA_STOREES26_S28_S28_EEEvvEEEEvNT_6ParamsE)
        /*0afc*/ 	.short	0x0380
        /*0afe*/ 	.short	0x0800


	//----- nvinfo : EIATTR_SW_WAR
	.align		4
.L_55:
        /*0b00*/ 	.byte	0x04, 0x36
        /*0b02*/ 	.short	(.L_57 - .L_56)
.L_56:
        /*0b04*/ 	.word	0x00000008
.L_57:


//--------------------- .nv.callgraph             --------------------------
	.section	.nv.callgraph,"",@"SHT_CUDA_CALLGRAPH"
	.align	4
	.sectionentsize	8
	.align		4
        /*0000*/ 	.word	0x00000000
	.align		4
        /*0004*/ 	.word	0xffffffff
	.align		4
        /*0008*/ 	.word	index@(_ZN7cutlass13device_kernelINS_4gemm6kernel13GemmUniversalIN4cute5tupleIJiiiiEEENS1_10collective13CollectiveMmaINS1_35MainloopSm100TmaUmmaWarpSpecializedILi8ELi2ELi4ENS5_IJNS4_1CILi1EEESB_SB_EEEEENS5_IJNSA_ILi128EEENSA_ILi64EEENSA_ILi32EEEEEEfNS5_IJlSB_lEEEfNS5_IJSB_llEEENS4_8TiledMMAINS4_8MMA_AtomIJNS4_17SM100_MMA_TF32_SSINS_10tfloat32_tESN_fLi128ELi64ELNS4_4UMMA5MajorE0ELSP_1ELNSO_7ScaleInE0ELSQ_0EEEEEENS4_6LayoutISC_NS5_IJNSA_ILi0EEESU_SU_EEEEENS5_IJNS4_10UnderscoreESX_SX_EEEEENS4_13SM90_TMA_LOADENS4_14ComposedLayoutINS4_7SwizzleILi3ELi4ELi3EEENS4_18smem_ptr_flag_bitsILi32EEENST_INS5_IJNSA_ILi8EEESG_EEENS5_IJSG_SB_EEEEEEEvNS4_8identityES10_NS11_INS12_ILi2ELi5ELi2EEES15_NST_INS5_IJSG_NSA_ILi4EEEEEENS5_IJSB_SG_EEEEEEEvS1B_EENS_8epilogue10collective18CollectiveEpilogueINS1J_23Sm100TmaWarpSpecializedILi4ELi2ELi16ELb1ELb0EEEJSH_NS5_IJNST_ISE_SB_EENST_INSA_ILi16EEESB_EEEEEfSI_fSI_NS1J_6fusion15FusionCallbacksIS1N_NS1S_17LinearCombinationIffffLNS_15FloatRoundStyleE2EEESH_S1R_JEEENS4_5SM1004TMEM4LOAD26SM100_TMEM_LOAD_32dp32b16xES10_NS11_INS12_ILi2ELi4ELi3EEES15_NST_INS5_IJS16_S1P_EEENS5_IJS1P_SB_EEEEEEENS4_39AutoVectorizingCopyWithAssumedAlignmentILi128EEENS4_14SM90_TMA_STOREES26_S28_S28_EEEvvEEEEvNT_6ParamsE)
	.align		4
        /*000c*/ 	.word	index@(__assertfail)
	.align		4
        /*0010*/ 	.word	0x00000000
	.align		4
        /*0014*/ 	.word	0xfffffffe
	.align		4
        /*0018*/ 	.word	0x00000000
	.align		4
        /*001c*/ 	.word	0xfffffffd
	.align		4
        /*0020*/ 	.word	0x00000000
	.align		4
        /*0024*/ 	.word	0xfffffffc


//--------------------- .nv.constant4             --------------------------
	.section	.nv.constant4,"a",@progbits
	.align	8
	.align		8
.nv.constant4:
        /*0000*/ 	.dword	__assertfail
	.align		8
        /*0008*/ 	.dword	__unnamed_1
	.align		8
        /*0010*/ 	.dword	__unnamed_2
	.align		8
        /*0018*/ 	.dword	_ZN40_INTERNAL_393287e3_4_k_cu_c0d3dbf1_353934cuda3std3__45__cpo5beginE
	.align		8
        /*0020*/ 	.dword	_ZN40_INTERNAL_393287e3_4_k_cu_c0d3dbf1_353934cuda3std3__45__cpo3endE
	.align		8
        /*0028*/ 	.dword	_ZN40_INTERNAL_393287e3_4_k_cu_c0d3dbf1_353934cuda3std3__45__cpo6cbeginE
	.align		8
        /*0030*/ 	.dword	_ZN40_INTERNAL_393287e3_4_k_cu_c0d3dbf1_353934cuda3std3__45__cpo4cendE
	.align		8
        /*0038*/ 	.dword	_ZN40_INTERNAL_393287e3_4_k_cu_c0d3dbf1_353934cuda3std3__442_GLOBAL__N__393287e3_4_k_cu_c0d3dbf1_353936ignoreE
	.align		8
        /*0040*/ 	.dword	_ZN40_INTERNAL_393287e3_4_k_cu_c0d3dbf1_353934cuda3std3__419piecewise_constructE
	.align		8
        /*0048*/ 	.dword	_ZN40_INTERNAL_393287e3_4_k_cu_c0d3dbf1_353934cuda3std3__48in_placeE
	.align		8
        /*0050*/ 	.dword	_ZN40_INTERNAL_393287e3_4_k_cu_c0d3dbf1_353934cuda3std6ranges3__45__cpo4swapE
	.align		8
        /*0058*/ 	.dword	_ZN40_INTERNAL_393287e3_4_k_cu_c0d3dbf1_353934cuda3std6ranges3__45__cpo9iter_moveE
	.align		8
        /*0060*/ 	.dword	_ZN40_INTERNAL_393287e3_4_k_cu_c0d3dbf1_353934cute7productE
	.align		8
        /*0068*/ 	.dword	_ZN40_INTERNAL_393287e3_4_k_cu_c0d3dbf1_353934cute1_E
	.align		8
        /*0070*/ 	.dword	$str$25
	.align		8
        /*0078*/ 	.dword	$str$26
	.align		8
        /*0080*/ 	.dword	$str$27
	.align		8
        /*0088*/ 	.dword	$str$28


//--------------------- .text._ZN7cutlass13device_kernelINS_4gemm6kernel13GemmUniversalIN4cute5tupleIJiiiiEEENS1_10collective13CollectiveMmaINS1_35MainloopSm100TmaUmmaWarpSpecializedILi8ELi2ELi4ENS5_IJNS4_1CILi1EEESB_SB_EEEEENS5_IJNSA_ILi128EEENSA_ILi64EEENSA_ILi32EEEEEEfNS5_IJlSB_lEEEfNS5_IJSB_llEEENS4_8TiledMMAINS4_8MMA_AtomIJNS4_17SM100_MMA_TF32_SSINS_10tfloat32_tESN_fLi128ELi64ELNS4_4UMMA5MajorE0ELSP_1ELNSO_7ScaleInE0ELSQ_0EEEEEENS4_6LayoutISC_NS5_IJNSA_ILi0EEESU_SU_EEEEENS5_IJNS4_10UnderscoreESX_SX_EEEEENS4_13SM90_TMA_LOADENS4_14ComposedLayoutINS4_7SwizzleILi3ELi4ELi3EEENS4_18smem_ptr_flag_bitsILi32EEENST_INS5_IJNSA_ILi8EEESG_EEENS5_IJSG_SB_EEEEEEEvNS4_8identityES10_NS11_INS12_ILi2ELi5ELi2EEES15_NST_INS5_IJSG_NSA_ILi4EEEEEENS5_IJSB_SG_EEEEEEEvS1B_EENS_8epilogue10collective18CollectiveEpilogueINS1J_23Sm100TmaWarpSpecializedILi4ELi2ELi16ELb1ELb0EEEJSH_NS5_IJNST_ISE_SB_EENST_INSA_ILi16EEESB_EEEEEfSI_fSI_NS1J_6fusion15FusionCallbacksIS1N_NS1S_17LinearCombinationIffffLNS_15FloatRoundStyleE2EEESH_S1R_JEEENS4_5SM1004TMEM4LOAD26SM100_TMEM_LOAD_32dp32b16xES10_NS11_INS12_ILi2ELi4ELi3EEES15_NST_INS5_IJS16_S1P_EEENS5_IJS1P_SB_EEEEEEENS4_39AutoVectorizingCopyWithAssumedAlignmentILi128EEENS4_14SM90_TMA_STOREES26_S28_S28_EEEvvEEEEvNT_6ParamsE --------------------------
	.section	.text._ZN7cutlass13device_kernelINS_4gemm6kernel13GemmUniversalIN4cute5tupleIJiiiiEEENS1_10collective13CollectiveMmaINS1_35MainloopSm100TmaUmmaWarpSpecializedILi8ELi2ELi4ENS5_IJNS4_1CILi1EEESB_SB_EEEEENS5_IJNSA_ILi128EEENSA_ILi64EEENSA_ILi32EEEEEEfNS5_IJlSB_lEEEfNS5_IJSB_llEEENS4_8TiledMMAINS4_8MMA_AtomIJNS4_17SM100_MMA_TF32_SSINS_10tfloat32_tESN_fLi128ELi64ELNS4_4UMMA5MajorE0ELSP_1ELNSO_7ScaleInE0ELSQ_0EEEEEENS4_6LayoutISC_NS5_IJNSA_ILi0EEESU_SU_EEEEENS5_IJNS4_10UnderscoreESX_SX_EEEEENS4_13SM90_TMA_LOADENS4_14ComposedLayoutINS4_7SwizzleILi3ELi4ELi3EEENS4_18smem_ptr_flag_bitsILi32EEENST_INS5_IJNSA_ILi8EEESG_EEENS5_IJSG_SB_EEEEEEEvNS4_8identityES10_NS11_INS12_ILi2ELi5ELi2EEES15_NST_INS5_IJSG_NSA_ILi4EEEEEENS5_IJSB_SG_EEEEEEEvS1B_EENS_8epilogue10collective18CollectiveEpilogueINS1J_23Sm100TmaWarpSpecializedILi4ELi2ELi16ELb1ELb0EEEJSH_NS5_IJNST_ISE_SB_EENST_INSA_ILi16EEESB_EEEEEfSI_fSI_NS1J_6fusion15FusionCallbacksIS1N_NS1S_17LinearCombinationIffffLNS_15FloatRoundStyleE2EEESH_S1R_JEEENS4_5SM1004TMEM4LOAD26SM100_TMEM_LOAD_32dp32b16xES10_NS11_INS12_ILi2ELi4ELi3EEES15_NST_INS5_IJS16_S1P_EEENS5_IJS1P_SB_EEEEEEENS4_39AutoVectorizingCopyWithAssumedAlignmentILi128EEENS4_14SM90_TMA_STOREES26_S28_S28_EEEvvEEEEvNT_6ParamsE,"ax",@progbits
	.align	128
.text._ZN7cutlass13device_kernelINS_4gemm6kernel13GemmUniversalIN4cute5tupleIJiiiiEEENS1_10collective13CollectiveMmaINS1_35MainloopSm100TmaUmmaWarpSpecializedILi8ELi2ELi4ENS5_IJNS4_1CILi1EEESB_SB_EEEEENS5_IJNSA_ILi128EEENSA_ILi64EEENSA_ILi32EEEEEEfNS5_IJlSB_lEEEfNS5_IJSB_llEEENS4_8TiledMMAINS4_8MMA_AtomIJNS4_17SM100_MMA_TF32_SSINS_10tfloat32_tESN_fLi128ELi64ELNS4_4UMMA5MajorE0ELSP_1ELNSO_7ScaleInE0ELSQ_0EEEEEENS4_6LayoutISC_NS5_IJNSA_ILi0EEESU_SU_EEEEENS5_IJNS4_10UnderscoreESX_SX_EEEEENS4_13SM90_TMA_LOADENS4_14ComposedLayoutINS4_7SwizzleILi3ELi4ELi3EEENS4_18smem_ptr_flag_bitsILi32EEENST_INS5_IJNSA_ILi8EEESG_EEENS5_IJSG_SB_EEEEEEEvNS4_8identityES10_NS11_INS12_ILi2ELi5ELi2EEES15_NST_INS5_IJSG_NSA_ILi4EEEEEENS5_IJSB_SG_EEEEEEEvS1B_EENS_8epilogue10collective18CollectiveEpilogueINS1J_23Sm100TmaWarpSpecializedILi4ELi2ELi16ELb1ELb0EEEJSH_NS5_IJNST_ISE_SB_EENST_INSA_ILi16EEESB_EEEEEfSI_fSI_NS1J_6fusion15FusionCallbacksIS1N_NS1S_17LinearCombinationIffffLNS_15FloatRoundStyleE2EEESH_S1R_JEEENS4_5SM1004TMEM4LOAD26SM100_TMEM_LOAD_32dp32b16xES10_NS11_INS12_ILi2ELi4ELi3EEES15_NST_INS5_IJS16_S1P_EEENS5_IJS1P_SB_EEEEEEENS4_39AutoVectorizingCopyWithAssumedAlignmentILi128EEENS4_14SM90_TMA_STOREES26_S28_S28_EEEvvEEEEvNT_6ParamsE:
        .type           _ZN7cutlass13device_kernelINS_4gemm6kernel13GemmUniversalIN4cute5tupleIJiiiiEEENS1_10collective13CollectiveMmaINS1_35MainloopSm100TmaUmmaWarpSpecializedILi8ELi2ELi4ENS5_IJNS4_1CILi1EEESB_SB_EEEEENS5_IJNSA_ILi128EEENSA_ILi64EEENSA_ILi32EEEEEEfNS5_IJlSB_lEEEfNS5_IJSB_llEEENS4_8TiledMMAINS4_8MMA_AtomIJNS4_17SM100_MMA_TF32_SSINS_10tfloat32_tESN_fLi128ELi64ELNS4_4UMMA5MajorE0ELSP_1ELNSO_7ScaleInE0ELSQ_0EEEEEENS4_6LayoutISC_NS5_IJNSA_ILi0EEESU_SU_EEEEENS5_IJNS4_10UnderscoreESX_SX_EEEEENS4_13SM90_TMA_LOADENS4_14ComposedLayoutINS4_7SwizzleILi3ELi4ELi3EEENS4_18smem_ptr_flag_bitsILi32EEENST_INS5_IJNSA_ILi8EEESG_EEENS5_IJSG_SB_EEEEEEEvNS4_8identityES10_NS11_INS12_ILi2ELi5ELi2EEES15_NST_INS5_IJSG_NSA_ILi4EEEEEENS5_IJSB_SG_EEEEEEEvS1B_EENS_8epilogue10collective18CollectiveEpilogueINS1J_23Sm100TmaWarpSpecializedILi4ELi2ELi16ELb1ELb0EEEJSH_NS5_IJNST_ISE_SB_EENST_INSA_ILi16EEESB_EEEEEfSI_fSI_NS1J_6fusion15FusionCallbacksIS1N_NS1S_17LinearCombinationIffffLNS_15FloatRoundStyleE2EEESH_S1R_JEEENS4_5SM1004TMEM4LOAD26SM100_TMEM_LOAD_32dp32b16xES10_NS11_INS12_ILi2ELi4ELi3EEES15_NST_INS5_IJS16_S1P_EEENS5_IJS1P_SB_EEEEEEENS4_39AutoVectorizingCopyWithAssumedAlignmentILi128EEENS4_14SM90_TMA_STOREES26_S28_S28_EEEvvEEEEvNT_6ParamsE,@function
        .size           _ZN7cutlass13device_kernelINS_4gemm6kernel13GemmUniversalIN4cute5tupleIJiiiiEEENS1_10collective13CollectiveMmaINS1_35MainloopSm100TmaUmmaWarpSpecializedILi8ELi2ELi4ENS5_IJNS4_1CILi1EEESB_SB_EEEEENS5_IJNSA_ILi128EEENSA_ILi64EEENSA_ILi32EEEEEEfNS5_IJlSB_lEEEfNS5_IJSB_llEEENS4_8TiledMMAINS4_8MMA_AtomIJNS4_17SM100_MMA_TF32_SSINS_10tfloat32_tESN_fLi128ELi64ELNS4_4UMMA5MajorE0ELSP_1ELNSO_7ScaleInE0ELSQ_0EEEEEENS4_6LayoutISC_NS5_IJNSA_ILi0EEESU_SU_EEEEENS5_IJNS4_10UnderscoreESX_SX_EEEEENS4_13SM90_TMA_LOADENS4_14ComposedLayoutINS4_7SwizzleILi3ELi4ELi3EEENS4_18smem_ptr_flag_bitsILi32EEENST_INS5_IJNSA_ILi8EEESG_EEENS5_IJSG_SB_EEEEEEEvNS4_8identityES10_NS11_INS12_ILi2ELi5ELi2EEES15_NST_INS5_IJSG_NSA_ILi4EEEEEENS5_IJSB_SG_EEEEEEEvS1B_EENS_8epilogue10collective18CollectiveEpilogueINS1J_23Sm100TmaWarpSpecializedILi4ELi2ELi16ELb1ELb0EEEJSH_NS5_IJNST_ISE_SB_EENST_INSA_ILi16EEESB_EEEEEfSI_fSI_NS1J_6fusion15FusionCallbacksIS1N_NS1S_17LinearCombinationIffffLNS_15FloatRoundStyleE2EEESH_S1R_JEEENS4_5SM1004TMEM4LOAD26SM100_TMEM_LOAD_32dp32b16xES10_NS11_INS12_ILi2ELi4ELi3EEES15_NST_INS5_IJS16_S1P_EEENS5_IJS1P_SB_EEEEEEENS4_39AutoVectorizingCopyWithAssumedAlignmentILi128EEENS4_14SM90_TMA_STOREES26_S28_S28_EEEvvEEEEvNT_6ParamsE,(.L_x_188 - _ZN7cutlass13device_kernelINS_4gemm6kernel13GemmUniversalIN4cute5tupleIJiiiiEEENS1_10collective13CollectiveMmaINS1_35MainloopSm100TmaUmmaWarpSpecializedILi8ELi2ELi4ENS5_IJNS4_1CILi1EEESB_SB_EEEEENS5_IJNSA_ILi128EEENSA_ILi64EEENSA_ILi32EEEEEEfNS5_IJlSB_lEEEfNS5_IJSB_llEEENS4_8TiledMMAINS4_8MMA_AtomIJNS4_17SM100_MMA_TF32_SSINS_10tfloat32_tESN_fLi128ELi64ELNS4_4UMMA5MajorE0ELSP_1ELNSO_7ScaleInE0ELSQ_0EEEEEENS4_6LayoutISC_NS5_IJNSA_ILi0EEESU_SU_EEEEENS5_IJNS4_10UnderscoreESX_SX_EEEEENS4_13SM90_TMA_LOADENS4_14ComposedLayoutINS4_7SwizzleILi3ELi4ELi3EEENS4_18smem_ptr_flag_bitsILi32EEENST_INS5_IJNSA_ILi8EEESG_EEENS5_IJSG_SB_EEEEEEEvNS4_8identityES10_NS11_INS12_ILi2ELi5ELi2EEES15_NST_INS5_IJSG_NSA_ILi4EEEEEENS5_IJSB_SG_EEEEEEEvS1B_EENS_8epilogue10collective18CollectiveEpilogueINS1J_23Sm100TmaWarpSpecializedILi4ELi2ELi16ELb1ELb0EEEJSH_NS5_IJNST_ISE_SB_EENST_INSA_ILi16EEESB_EEEEEfSI_fSI_NS1J_6fusion15FusionCallbacksIS1N_NS1S_17LinearCombinationIffffLNS_15FloatRoundStyleE2EEESH_S1R_JEEENS4_5SM1004TMEM4LOAD26SM100_TMEM_LOAD_32dp32b16xES10_NS11_INS12_ILi2ELi4ELi3EEES15_NST_INS5_IJS16_S1P_EEENS5_IJS1P_SB_EEEEEEENS4_39AutoVectorizingCopyWithAssumedAlignmentILi128EEENS4_14SM90_TMA_STOREES26_S28_S28_EEEvvEEEEvNT_6ParamsE)
        .other          _ZN7cutlass13device_kernelINS_4gemm6kernel13GemmUniversalIN4cute5tupleIJiiiiEEENS1_10collective13CollectiveMmaINS1_35MainloopSm100TmaUmmaWarpSpecializedILi8ELi2ELi4ENS5_IJNS4_1CILi1EEESB_SB_EEEEENS5_IJNSA_ILi128EEENSA_ILi64EEENSA_ILi32EEEEEEfNS5_IJlSB_lEEEfNS5_IJSB_llEEENS4_8TiledMMAINS4_8MMA_AtomIJNS4_17SM100_MMA_TF32_SSINS_10tfloat32_tESN_fLi128ELi64ELNS4_4UMMA5MajorE0ELSP_1ELNSO_7ScaleInE0ELSQ_0EEEEEENS4_6LayoutISC_NS5_IJNSA_ILi0EEESU_SU_EEEEENS5_IJNS4_10UnderscoreESX_SX_EEEEENS4_13SM90_TMA_LOADENS4_14ComposedLayoutINS4_7SwizzleILi3ELi4ELi3EEENS4_18smem_ptr_flag_bitsILi32EEENST_INS5_IJNSA_ILi8EEESG_EEENS5_IJSG_SB_EEEEEEEvNS4_8identityES10_NS11_INS12_ILi2ELi5ELi2EEES15_NST_INS5_IJSG_NSA_ILi4EEEEEENS5_IJSB_SG_EEEEEEEvS1B_EENS_8epilogue10collective18CollectiveEpilogueINS1J_23Sm100TmaWarpSpecializedILi4ELi2ELi16ELb1ELb0EEEJSH_NS5_IJNST_ISE_SB_EENST_INSA_ILi16EEESB_EEEEEfSI_fSI_NS1J_6fusion15FusionCallbacksIS1N_NS1S_17LinearCombinationIffffLNS_15FloatRoundStyleE2EEESH_S1R_JEEENS4_5SM1004TMEM4LOAD26SM100_TMEM_LOAD_32dp32b16xES10_NS11_INS12_ILi2ELi4ELi3EEES15_NST_INS5_IJS16_S1P_EEENS5_IJS1P_SB_EEEEEEENS4_39AutoVectorizingCopyWithAssumedAlignmentILi128EEENS4_14SM90_TMA_STOREES26_S28_S28_EEEvvEEEEvNT_6ParamsE,@"STO_CUDA_ENTRY STV_DEFAULT"
_ZN7cutlass13device_kernelINS_4gemm6kernel13GemmUniversalIN4cute5tupleIJiiiiEEENS1_10collective13CollectiveMmaINS1_35MainloopSm100TmaUmmaWarpSpecializedILi8ELi2ELi4ENS5_IJNS4_1CILi1EEESB_SB_EEEEENS5_IJNSA_ILi128EEENSA_ILi64EEENSA_ILi32EEEEEEfNS5_IJlSB_lEEEfNS5_IJSB_llEEENS4_8TiledMMAINS4_8MMA_AtomIJNS4_17SM100_MMA_TF32_SSINS_10tfloat32_tESN_fLi128ELi64ELNS4_4UMMA5MajorE0ELSP_1ELNSO_7ScaleInE0ELSQ_0EEEEEENS4_6LayoutISC_NS5_IJNSA_ILi0EEESU_SU_EEEEENS5_IJNS4_10UnderscoreESX_SX_EEEEENS4_13SM90_TMA_LOADENS4_14ComposedLayoutINS4_7SwizzleILi3ELi4ELi3EEENS4_18smem_ptr_flag_bitsILi32EEENST_INS5_IJNSA_ILi8EEESG_EEENS5_IJSG_SB_EEEEEEEvNS4_8identityES10_NS11_INS12_ILi2ELi5ELi2EEES15_NST_INS5_IJSG_NSA_ILi4EEEEEENS5_IJSB_SG_EEEEEEEvS1B_EENS_8epilogue10collective18CollectiveEpilogueINS1J_23Sm100TmaWarpSpecializedILi4ELi2ELi16ELb1ELb0EEEJSH_NS5_IJNST_ISE_SB_EENST_INSA_ILi16EEESB_EEEEEfSI_fSI_NS1J_6fusion15FusionCallbacksIS1N_NS1S_17LinearCombinationIffffLNS_15FloatRoundStyleE2EEESH_S1R_JEEENS4_5SM1004TMEM4LOAD26SM100_TMEM_LOAD_32dp32b16xES10_NS11_INS12_ILi2ELi4ELi3EEES15_NST_INS5_IJS16_S1P_EEENS5_IJS1P_SB_EEEEEEENS4_39AutoVectorizingCopyWithAssumedAlignmentILi128EEENS4_14SM90_TMA_STOREES26_S28_S28_EEEvvEEEEvNT_6ParamsE:
[----:B------:R-:W1:Y:S01]  /*0000*/  LDC R1, c[0x0][0x37c] ;  /* 0x0000df00ff017b82 */ /* 0x000e620000000800 */
[----:B------:R-:W2:Y:S01]  /*0010*/  S2R R77, SR_TID.X ;  /* 0x00000000004d7919 */ /* 0x000ea20000002100 */
[----:B------:R-:W3:Y:S01]  /*0020*/  LDCU.64 UR4, c[0x0][0x890] ;  /* 0x00011200ff0477ac */ /* 0x000ee20008000a00 */
[----:B------:R-:W-:Y:S02]  /*0030*/  PRMT R64, RZ, 0x7610, R64 ;  /* 0x00007610ff407816 */ /* 0x000fe40000000040 */
[----:B------:R-:W-:Y:S01]  /*0040*/  ELECT P5, URZ, PT ;  /* 0x0000000000ff782f */ /* 0x000fe200038a0000 */
[----:B------:R-:W4:Y:S01]  /*0050*/  LDCU.64 UR46, c[0x0][0x358] ;  /* 0x00006b00ff2e77ac */ /* 0x000f220008000a00 */
[----:B---3--:R-:W-:-:S04]  /*0060*/  UISETP.NE.U32.AND UP0, UPT, UR4, URZ, UPT ;  /* 0x000000ff0400728c */ /* 0x008fc8000bf05070 */
[----:B------:R-:W-:Y:S01]  /*0070*/  UISETP.NE.AND.EX UP0, UPT, UR5, URZ, UPT, UP0 ;  /* 0x000000ff0500728c */ /* 0x000fe2000bf05300 */
[----:B--2---:R-:W-:-:S05]  /*0080*/  SHF.R.U32.HI R68, RZ, 0x5, R77 ;  /* 0x00000005ff447819 */ /* 0x004fca000001164d */
[----:B------:R-:W2:Y:S02]  /*0090*/  SHFL.IDX PT, R0, R68, RZ, 0x1f ;  /* 0x00001fff44007589 */ /* 0x000ea400000e0000 */
[----:B--2---:R-:W-:Y:S01]  /*00a0*/  R2UR UR8, R0 ;  /* 0x00000000000872ca */ /* 0x004fe200000e0000 */
[----:B-1--4-:R-:W-:-:S14]  /*00b0*/  BRA.U UP0, `(.L_x_0) ;  /* 0x00000001002c7547 */ /* 0x012fdc000b800000 */
[----:B------:R-:W1:Y:S02]  /*00c0*/  LDCU.64 UR6, c[0x0][0x888] ;  /* 0x00011100ff0677ac */ /* 0x000e640008000a00 */
[----:B-1----:R-:W-:-:S04]  /*00d0*/  UISETP.NE.U32.AND UP0, UPT, UR6, URZ, UPT ;  /* 0x000000ff0600728c */ /* 0x002fc8000bf05070 */
[----:B------:R-:W-:-:S09]  /*00e0*/  UISETP.NE.AND.EX UP0, UPT, UR7, URZ, UPT, UP0 ;  /* 0x000000ff0700728c */ /* 0x000fd2000bf05300 */
[----:B------:R-:W-:Y:S05]  /*00f0*/  BRA.U !UP0, `(.L_x_1) ;  /* 0x0000000108107547 */ /* 0x000fea000b800000 */
[----:B------:R-:W1:Y:S02]  /*0100*/  LDC.64 R2, c[0x0][0x888] ;  /* 0x00022200ff027b82 */ /* 0x000e640000000a00 */
[----:B-1----:R1:W5:Y:S01]  /*0110*/  LDG.E R35, desc[UR46][R2.64] ;  /* 0x0000002e02237981 */ /* 0x002362000c1e1900 */
[----:B------:R-:W-:Y:S01]  /*0120*/  HFMA2 R64, -RZ, RZ, 0, 5.9604644775390625e-08 ;  /* 0x00000001ff407431 */ /* 0x000fe200000001ff */
[----:B------:R-:W-:Y:S05]  /*0130*/  BRA `(.L_x_0) ;  /* 0x00000000000c7947 */ /* 0x000fea0003800000 */
.L_x_1:
[----:B------:R-:W1:Y:S01]  /*0140*/  LDCU UR6, c[0x0][0x880] ;  /* 0x00011000ff0677ac */ /* 0x000e620008000800 */
[----:B------:R-:W-:Y:S01]  /*0150*/  HFMA2 R64, -RZ, RZ, 0, 5.9604644775390625e-08 ;  /* 0x00000001ff407431 */ /* 0x000fe200000001ff */
[----:B-1----:R-:W-:-:S07]  /*0160*/  MOV R35, UR6 ;  /* 0x0000000600237c02 */ /* 0x002fce0008000f00 */
.L_x_0:
[----:B------:R-:W2:Y:S02]  /*0170*/  LDCU.64 UR6, c[0x0][0x8b0] ;  /* 0x00011600ff0677ac */ /* 0x000ea40008000a00 */
[----:B--2---:R-:W-:-:S04]  /*0180*/  UISETP.NE.U32.AND UP0, UPT, UR6, URZ, UPT ;  /* 0x000000ff0600728c */ /* 0x004fc8000bf05070 */
[----:B------:R-:W-:-:S09]  /*0190*/  UISETP.NE.AND.EX UP0, UPT, UR7, URZ, UPT, UP0 ;  /* 0x000000ff0700728c */ /* 0x000fd2000bf05300 */
[----:B------:R-:W-:Y:S05]  /*01a0*/  BRA.U UP0, `(.L_x_2) ;  /* 0x0000000100247547 */ /* 0x000fea000b800000 */
[----:B------:R-:W2:Y:S02]  /*01b0*/  LDCU.64 UR6, c[0x0][0x8a8] ;  /* 0x00011500ff0677ac */ /* 0x000ea40008000a00 */
[----:B--2---:R-:W-:-:S04]  /*01c0*/  UISETP.NE.U32.AND UP0, UPT, UR6, URZ, UPT ;  /* 0x000000ff0600728c */ /* 0x004fc8000bf05070 */
[----:B------:R-:W-:-:S09]  /*01d0*/  UISETP.NE.AND.EX UP0, UPT, UR7, URZ, UPT, UP0 ;  /* 0x000000ff0700728c */ /* 0x000fd2000bf05300 */
[----:B------:R-:W-:Y:S05]  /*01e0*/  BRA.U !UP0, `(.L_x_3) ;  /* 0x00000001080c7547 */ /* 0x000fea000b800000 */
[----:B-1----:R-:W1:Y:S02]  /*01f0*/  LDC.64 R2, c[0x0][0x8a8] ;  /* 0x00022a00ff027b82 */ /* 0x002e640000000a00 */
[----:B-1----:R2:W5:Y:S01]  /*0200*/  LDG.E R33, desc[UR46][R2.64] ;  /* 0x0000002e02217981 */ /* 0x002562000c1e1900 */
[----:B------:R-:W-:Y:S05]  /*0210*/  BRA `(.L_x_2) ;  /* 0x0000000000087947 */ /* 0x000fea0003800000 */
.L_x_3:
[----:B------:R-:W2:Y:S02]  /*0220*/  LDCU UR6, c[0x0][0x8a0] ;  /* 0x00011400ff0677ac */ /* 0x000ea40008000800 */
[----:B--2---:R-:W-:Y:S02]  /*0230*/  MOV R33, UR6 ;  /* 0x0000000600217c02 */ /* 0x004fe40008000f00 */
.L_x_2:
[----:B------:R-:W-:Y:S01]  /*0240*/  IMAD.U32 R0, RZ, RZ, UR8 ;  /* 0x00000008ff007e24 */ /* 0x000fe2000f8e00ff */
[----:B------:R-:W-:Y:S04]  /*0250*/  BSSY.RECONVERGENT B0, `(.L_x_4) ;  /* 0x000000c000007945 */ /* 0x000fe80003800200 */
[C---:B------:R-:W-:Y:S02]  /*0260*/  ISETP.NE.OR P1, PT, R0.reuse, 0x1, !P5 ;  /* 0x000000010000780c */ /* 0x040fe40006f25670 */
[----:B------:R-:W-:-:S11]  /*0270*/  ISETP.NE.OR P0, PT, R0, 0x3, !P5 ;  /* 0x000000030000780c */ /* 0x000fd60006f05670 */
[----:B------:R-:W-:Y:S05]  /*0280*/  @P1 BRA `(.L_x_5) ;  /* 0x0000000000201947 */ /* 0x000fea0003800000 */
[----:B------:R-:W3:Y:S02]  /*0290*/  LDCU.64 UR6, c[0x0][0x348] ;  /* 0x00006900ff0677ac */ /* 0x000ee40008000a00 */
[----:B---3--:R-:W-:Y:S02]  /*02a0*/  UIADD3 UR10, UP1, UPT, UR6, 0x80, URZ ;  /* 0x00000080060a7890 */ /* 0x008fe4000ff3e0ff */
[----:B------:R-:W-:Y:S02]  /*02b0*/  UIADD3 UR6, UP0, UPT, UR6, 0x180, URZ ;  /* 0x0000018006067890 */ /* 0x000fe4000ff1e0ff */
[----:B------:R-:W-:Y:S02]  /*02c0*/  UIADD3.X UR11, UPT, UPT, URZ, UR7, URZ, UP1, !UPT ;  /* 0x00000007ff0b7290 */ /* 0x000fe40008ffe4ff */
[----:B------:R-:W-:-:S07]  /*02d0*/  UIADD3.X UR7, UPT, UPT, URZ, UR7, URZ, UP0, !UPT ;  /* 0x00000007ff077290 */ /* 0x000fce00087fe4ff */
[----:B------:R3:W-:Y:S02]  /*02e0*/  UTMACCTL.PF [UR10] ;  /* 0x000000000a0079b9 */ /* 0x0007e40008040000 */
[----:B------:R3:W-:Y:S02]  /*02f0*/  UTMACCTL.PF [UR6] ;  /* 0x00000000060079b9 */ /* 0x0007e40008040000 */
[----:B---3--:R-:W-:Y:S01]  /*0300*/  NOP ;  /* 0x0000000000007918 */ /* 0x008fe20000000000 */
.L_x_5:
[----:B------:R-:W-:Y:S05]  /*0310*/  BSYNC.RECONVERGENT B0 ;  /* 0x0000000000007941 */ /* 0x000fea0003800200 */
.L_x_4:
[----:B------:R-:W-:Y:S04]  /*0320*/  BSSY.RECONVERGENT B0, `(.L_x_6) ;  /* 0x000000a000007945 */ /* 0x000fe80003800200 */
        /* <DEDUP_REMOVED lines=9> */
.L_x_7:
[----:B------:R-:W-:Y:S05]  /*03c0*/  BSYNC.RECONVERGENT B0 ;  /* 0x0000000000007941 */ /* 0x000fea0003800200 */
.L_x_6:
[----:B------:R-:W3:Y:S01]  /*03d0*/  LDCU.64 UR6, c[0x0][0x888] ;  /* 0x00011100ff0677ac */ /* 0x000ee20008000a00 */
[----:B------:R-:W-:Y:S02]  /*03e0*/  UISETP.EQ.U32.AND UP1, UPT, UR4, URZ, UPT ;  /* 0x000000ff0400728c */ /* 0x000fe4000bf22070 */
[----:B------:R-:W-:Y:S02]  /*03f0*/  UPLOP3.LUT UP2, UPT, UPT, UPT, UPT, 0x80, 0x8 ;  /* 0x000000000008789c */ /* 0x000fe40003f4f070 */
[----:B---3--:R-:W-:-:S04]  /*0400*/  UISETP.NE.U32.AND UP0, UPT, UR6, URZ, UPT ;  /* 0x000000ff0600728c */ /* 0x008fc8000bf05070 */
[----:B------:R-:W-:-:S04]  /*0410*/  UISETP.NE.AND.EX UP0, UPT, UR7, URZ, UPT, UP0 ;  /* 0x000000ff0700728c */ /* 0x000fc8000bf05300 */
[----:B------:R-:W-:-:S04]  /*0420*/  UISETP.EQ.OR.EX UP3, UPT, UR5, URZ, !UP0, UP1 ;  /* 0x000000ff0500728c */ /* 0x000fc8000c762710 */
[----:B------:R-:W-:-:S05]  /*0430*/  UP2UR UR50, UPR, URZ, 0x8 ;  /* 0x00000008ff327883 */ /* 0x000fca0008000000 */
[----:B------:R-:W-:Y:S07]  /*0440*/  BRA.U !UP3, `(.L_x_8) ;  /* 0x000000010b207547 */ /* 0x000fee000b800000 */
[----:B------:R-:W-:Y:S01]  /*0450*/  UISETP.NE.U32.AND UP2, UPT, UR4, URZ, UPT ;  /* 0x000000ff0400728c */ /* 0x000fe2000bf45070 */
[----:B-----5:R-:W-:Y:S01]  /*0460*/  FSETP.NEU.AND P0, PT, R35, RZ, PT ;  /* 0x000000ff2300720b */ /* 0x020fe20003f0d000 */
[----:B------:R-:W-:Y:S02]  /*0470*/  USEL UR4, URZ, 0xffffffff, UP0 ;  /* 0xffffffffff047887 */ /* 0x000fe40008000000 */
[----:B------:R-:W-:-:S10]  /*0480*/  UISETP.NE.AND.EX UP2, UPT, UR5, URZ, UPT, UP2 ;  /* 0x000000ff0500728c */ /* 0x000fd4000bf45320 */
[----:B------:R-:W-:Y:S01]  /*0490*/  VOTEU.ANY UP1, P0 ;  /* 0x0000000000ff7886 */ /* 0x000fe20000020100 */
[----:B------:R-:W-:-:S04]  /*04a0*/  @!UP2 USEL UR4, URZ, 0xffffffff, UP1 ;  /* 0xffffffffff04a887 */ /* 0x000fc80008800000 */
[----:B------:R-:W-:-:S04]  /*04b0*/  ULOP3.LUT UR4, UR4, 0x1, URZ, 0xc0, !UPT ;  /* 0x0000000104047892 */ /* 0x000fc8000f8ec0ff */
[----:B------:R-:W-:-:S11]  /*04c0*/  UISETP.NE.U32.AND UP2, UPT, UR4, 0x1, UPT ;  /* 0x000000010400788c */ /* 0x000fd6000bf45070 */
.L_x_8:
[----:B-12---:R-:W1:Y:S01]  /*04d0*/  SHFL.IDX PT, R2, R68, RZ, 0x1f ;  /* 0x00001fff44027589 */ /* 0x006e6200000e0000 */
[----:B------:R-:W-:-:S04]  /*04e0*/  UISETP.NE.AND UP1, UPT, UR8, 0x2, UPT ;  /* 0x000000020800788c */ /* 0x000fc8000bf25270 */
[----:B------:R-:W-:Y:S01]  /*04f0*/  USEL UR6, URZ, 0x1, UP1 ;  /* 0x00000001ff067887 */ /* 0x000fe20008800000 */
[----:B-1----:R-:W-:-:S13]  /*0500*/  ISETP.NE.AND P0, PT, R2, RZ, PT ;  /* 0x000000ff0200720c */ /* 0x002fda0003f05270 */
[----:B------:R-:W-:Y:S05]  /*0510*/  @P0 BRA `(.L_x_9) ;  /* 0x0000000000680947 */ /* 0x000fea0003800000 */
[----:B------:R-:W1:Y:S01]  /*0520*/  S2UR UR5, SR_CgaCtaId ;  /* 0x00000000000579c3 */ /* 0x000e620000008800 */
[----:B------:R-:W-:Y:S01]  /*0530*/  UMOV UR7, 0x400 ;  /* 0x0000040000077882 */ /* 0x000fe20000000000 */
[----:B------:R-:W-:Y:S01]  /*0540*/  UMOV UR4, 0x1 ;  /* 0x0000000100047882 */ /* 0x000fe20000000000 */
[----:B------:R-:W-:Y:S01]  /*0550*/  ELECT P0, URZ, PT ;  /* 0x0000000000ff782f */ /* 0x000fe20003800000 */
[----:B------:R-:W-:-:S04]  /*0560*/  UIADD3 UR10, UPT, UPT, -UR4, 0x100000, URZ ;  /* 0x00100000040a7890 */ /* 0x000fc8000fffe1ff */
[----:B------:R-:W-:Y:S02]  /*0570*/  USHF.L.U32 UR11, UR10, 0xb, URZ ;  /* 0x0000000b0a0b7899 */ /* 0x000fe400080006ff */
[----:B------:R-:W-:Y:S02]  /*0580*/  USHF.L.U32 UR10, UR10, 0x1, URZ ;  /* 0x000000010a0a7899 */ /* 0x000fe400080006ff */
[----:B-1----:R-:W-:Y:S01]  /*0590*/  ULEA UR5, UR5, UR7, 0x18 ;  /* 0x0000000705057291 */ /* 0x002fe2000f8ec0ff */
[----:B------:R-:W1:Y:S11]  /*05a0*/  FENCE.VIEW.ASYNC.S ;  /* 0x00000000000073c6 */ /* 0x000e760000000000 */
[----:B-1----:R1:W2:Y:S01]  /*05b0*/  SYNCS.EXCH.64 URZ, [UR5], UR10 ;  /* 0x0000000a05ff75b2 */ /* 0x0022a20008000100 */
[----:B------:R1:W3:Y:S01]  /*05c0*/  SYNCS.EXCH.64 URZ, [UR5+0x40], UR10 ;  /* 0x0000400a05ff75b2 */ /* 0x0002e20008000100 */
[----:B------:R1:W4:Y:S01]  /*05d0*/  SYNCS.EXCH.64 URZ, [UR5+0x8], UR10 ;  /* 0x0000080a05ff75b2 */ /* 0x0003220008000100 */
[----:B------:R1:W1:Y:S01]  /*05e0*/  SYNCS.EXCH.64 URZ, [UR5+0x48], UR10 ;  /* 0x0000480a05ff75b2 */ /* 0x0002620008000100 */
        /* <DEDUP_REMOVED lines=12> */
[----:B------:R-:W-:Y:S01]  /*06b0*/  NOP ;  /* 0x0000000000007918 */ /* 0x000fe20000000000 */
.L_x_9:
[----:B------:R-:W2:Y:S01]  /*06c0*/  SHFL.IDX PT, R2, R68, RZ, 0x1f ;  /* 0x00001fff44027589 */ /* 0x000ea200000e0000 */
[----:B------:R-:W-:Y:S01]  /*06d0*/  NOP ;  /* 0x0000000000007918 */ /* 0x000fe20000000000 */
[----:B--2---:R-:W-:-:S13]  /*06e0*/  ISETP.NE.AND P0, PT, R2, 0x1, PT ;  /* 0x000000010200780c */ /* 0x004fda0003f05270 */
[----:B------:R-:W-:Y:S05]  /*06f0*/  @P0 BRA `(.L_x_10) ;  /* 0x0000000000580947 */ /* 0x000fea0003800000 */
[----:B------:R-:W2:Y:S01]  /*0700*/  S2UR UR7, SR_CgaCtaId ;  /* 0x00000000000779c3 */ /* 0x000ea20000008800 */
[----:B------:R-:W-:Y:S01]  /*0710*/  UMOV UR9, 0x400 ;  /* 0x0000040000097882 */ /* 0x000fe20000000000 */
[----:B-1----:R-:W-:Y:S01]  /*0720*/  UMOV UR5, 0x20 ;  /* 0x0000002000057882 */ /* 0x002fe20000000000 */
[----:B------:R-:W-:Y:S01]  /*0730*/  UMOV UR4, 0x80 ;  /* 0x0000008000047882 */ /* 0x000fe20000000000 */
[----:B------:R-:W-:-:S04]  /*0740*/  UIADD3 UR10, UPT, UPT, -UR5, 0x100000, URZ ;  /* 0x00100000050a7890 */ /* 0x000fc8000fffe1ff */
[----:B------:R-:W-:Y:S02]  /*0750*/  USHF.L.U32 UR11, UR10, 0xb, URZ ;  /* 0x0000000b0a0b7899 */ /* 0x000fe400080006ff */
[----:B------:R-:W-:Y:S02]  /*0760*/  USHF.L.U32 UR10, UR10, 0x1, URZ ;  /* 0x000000010a0a7899 */ /* 0x000fe400080006ff */
[----:B------:R-:W-:-:S04]  /*0770*/  UIADD3 UR4, UPT, UPT, -UR4, 0x100000, URZ ;  /* 0x0010000004047890 */ /* 0x000fc8000fffe1ff */
[----:B------:R-:W-:Y:S02]  /*0780*/  USHF.L.U32 UR5, UR4, 0xb, URZ ;  /* 0x0000000b04057899 */ /* 0x000fe400080006ff */
[----:B------:R-:W-:Y:S01]  /*0790*/  USHF.L.U32 UR4, UR4, 0x1, URZ ;  /* 0x0000000104047899 */ /* 0x000fe200080006ff */
[----:B------:R-:W-:Y:S01]  /*07a0*/  ELECT P0, URZ, PT ;  /* 0x0000000000ff782f */ /* 0x000fe20003800000 */
[----:B--2---:R-:W-:Y:S01]  /*07b0*/  ULEA UR7, UR7, UR9, 0x18 ;  /* 0x0000000907077291 */ /* 0x004fe2000f8ec0ff */
[----:B------:R-:W1:Y:S11]  /*07c0*/  FENCE.VIEW.ASYNC.S ;  /* 0x00000000000073c6 */ /* 0x000e760000000000 */
[----:B-1----:R2:W1:Y:S01]  /*07d0*/  SYNCS.EXCH.64 URZ, [UR7+0x80], UR10 ;  /* 0x0000800a07ff75b2 */ /* 0x0024620008000100 */
[----:B------:R2:W1:Y:S01]  /*07e0*/  SYNCS.EXCH.64 URZ, [UR7+0xa0], UR4 ;  /* 0x0000a00407ff75b2 */ /* 0x0004620008000100 */
[----:B------:R2:W1:Y:S01]  /*07f0*/  SYNCS.EXCH.64 URZ, [UR7+0x88], UR10 ;  /* 0x0000880a07ff75b2 */ /* 0x0004620008000100 */
[----:B------:R2:W1:Y:S01]  /*0800*/  SYNCS.EXCH.64 URZ, [UR7+0xa8], UR4 ;  /* 0x0000a80407ff75b2 */ /* 0x0004620008000100 */
[----:B------:R2:W1:Y:S01]  /*0810*/  SYNCS.EXCH.64 URZ, [UR7+0x90], UR10 ;  /* 0x0000900a07ff75b2 */ /* 0x0004620008000100 */
[----:B------:R2:W1:Y:S01]  /*0820*/  SYNCS.EXCH.64 URZ, [UR7+0xb0], UR4 ;  /* 0x0000b00407ff75b2 */ /* 0x0004620008000100 */
[----:B------:R2:W1:Y:S01]  /*0830*/  SYNCS.EXCH.64 URZ, [UR7+0x98], UR10 ;  /* 0x0000980a07ff75b2 */ /* 0x0004620008000100 */
[----:B------:R2:W1:Y:S02]  /*0840*/  SYNCS.EXCH.64 URZ, [UR7+0xb8], UR4 ;  /* 0x0000b80407ff75b2 */ /* 0x0004640008000100 */
[----:B--2---:R-:W-:Y:S01]  /*0850*/  NOP ;  /* 0x0000000000007918 */ /* 0x004fe20000000000 */
.L_x_10:
[----:B------:R-:W2:Y:S01]  /*0860*/  SHFL.IDX PT, R2, R68, RZ, 0x1f ;  /* 0x00001fff44027589 */ /* 0x000ea200000e0000 */
[----:B------:R-:W-:Y:S01]  /*0870*/  NOP ;  /* 0x0000000000007918 */ /* 0x000fe20000000000 */
[----:B--2---:R-:W-:-:S13]  /*0880*/  ISETP.NE.AND P0, PT, R2, 0x3, PT ;  /* 0x000000030200780c */ /* 0x004fda0003f05270 */
[----:B------:R-:W-:Y:S05]  /*0890*/  @P0 BRA `(.L_x_11) ;  /* 0x0000000000300947 */ /* 0x000fea0003800000 */
[----:B-1----:R-:W1:Y:S01]  /*08a0*/  S2UR UR5, SR_CgaCtaId ;  /* 0x00000000000579c3 */ /* 0x002e620000008800 */
        /* <DEDUP_REMOVED lines=8> */
[----:B-1----:R2:W1:Y:S01]  /*0930*/  SYNCS.EXCH.64 URZ, [UR5+0xc0], UR10 ;  /* 0x0000c00a05ff75b2 */ /* 0x0024620008000100 */
[----:B------:R2:W1:Y:S02]  /*0940*/  SYNCS.EXCH.64 URZ, [UR5+0xc8], UR10 ;  /* 0x0000c80a05ff75b2 */ /* 0x0004640008000100 */
[----:B--2---:R-:W-:Y:S01]  /*0950*/  NOP ;  /* 0x0000000000007918 */ /* 0x004fe20000000000 */
.L_x_11:
[----:B------:R-:W2:Y:S01]  /*0960*/  SHFL.IDX PT, R2, R68, RZ, 0x1f ;  /* 0x00001fff44027589 */ /* 0x000ea200000e0000 */
[----:B------:R-:W-:Y:S01]  /*0970*/  NOP ;  /* 0x0000000000007918 */ /* 0x000fe20000000000 */
[----:B--2---:R-:W-:-:S13]  /*0980*/  ISETP.NE.AND P0, PT, R2, 0x4, PT ;  /* 0x000000040200780c */ /* 0x004fda0003f05270 */
[----:B------:R-:W-:Y:S05]  /*0990*/  @P0 BRA `(.L_x_12) ;  /* 0x00000000004c0947 */ /* 0x000fea0003800000 */
[----:B-1----:R-:W1:Y:S01]  /*09a0*/  S2UR UR5, SR_CgaCtaId ;  /* 0x00000000000579c3 */ /* 0x002e620000008800 */
[----:B------:R-:W-:Y:S01]  /*09b0*/  UMOV UR9, 0x100 ;  /* 0x0000010000097882 */ /* 0x000fe20000000000 */
[----:B------:R-:W-:Y:S01]  /*09c0*/  UMOV UR7, 0x400 ;  /* 0x0000040000077882 */ /* 0x000fe20000000000 */
[----:B------:R-:W-:Y:S01]  /*09d0*/  USEL UR9, UR9, 0xe0, UP2 ;  /* 0x000000e009097887 */ /* 0x000fe20009000000 */
[----:B------:R-:W-:Y:S01]  /*09e0*/  UMOV UR4, 0x1 ;  /* 0x0000000100047882 */ /* 0x000fe20000000000 */
[----:B------:R-:W-:Y:S01]  /*09f0*/  ELECT P0, URZ, PT ;  /* 0x0000000000ff782f */ /* 0x000fe20003800000 */
[----:B------:R-:W-:-:S04]  /*0a00*/  UIADD3 UR10, UPT, UPT, -UR4, 0x100000, URZ ;  /* 0x00100000040a7890 */ /* 0x000fc8000fffe1ff */
[----:B------:R-:W-:Y:S02]  /*0a10*/  USHF.L.U32 UR11, UR10, 0xb, URZ ;  /* 0x0000000b0a0b7899 */ /* 0x000fe400080006ff */
[----:B------:R-:W-:Y:S02]  /*0a20*/  USHF.L.U32 UR10, UR10, 0x1, URZ ;  /* 0x000000010a0a7899 */ /* 0x000fe400080006ff */
[----:B------:R-:W-:-:S04]  /*0a30*/  UIADD3 UR12, UPT, UPT, -UR9, 0x100000, URZ ;  /* 0x00100000090c7890 */ /* 0x000fc8000fffe1ff */
[----:B------:R-:W-:Y:S02]  /*0a40*/  USHF.L.U32 UR13, UR12, 0xb, URZ ;  /* 0x0000000b0c0d7899 */ /* 0x000fe400080006ff */
[----:B------:R-:W-:Y:S02]  /*0a50*/  USHF.L.U32 UR12, UR12, 0x1, URZ ;  /* 0x000000010c0c7899 */ /* 0x000fe400080006ff */
[----:B-1----:R-:W-:Y:S01]  /*0a60*/  ULEA UR5, UR5, UR7, 0x18 ;  /* 0x0000000705057291 */ /* 0x002fe2000f8ec0ff */
[----:B------:R-:W1:Y:S11]  /*0a70*/  FENCE.VIEW.ASYNC.S ;  /* 0x00000000000073c6 */ /* 0x000e760000000000 */
[----:B-1----:R2:W1:Y:S01]  /*0a80*/  SYNCS.EXCH.64 URZ, [UR5+0xd0], UR10 ;  /* 0x0000d00a05ff75b2 */ /* 0x0024620008000100 */
[----:B------:R2:W1:Y:S01]  /*0a90*/  SYNCS.EXCH.64 URZ, [UR5+0xe0], UR12 ;  /* 0x0000e00c05ff75b2 */ /* 0x0004620008000100 */
[----:B------:R2:W1:Y:S01]  /*0aa0*/  SYNCS.EXCH.64 URZ, [UR5+0xd8], UR10 ;  /* 0x0000d80a05ff75b2 */ /* 0x0004620008000100 */
[----:B------:R2:W1:Y:S02]  /*0ab0*/  SYNCS.EXCH.64 URZ, [UR5+0xe8], UR12 ;  /* 0x0000e80c05ff75b2 */ /* 0x0004640008000100 */
[----:B--2---:R-:W-:Y:S01]  /*0ac0*/  NOP ;  /* 0x0000000000007918 */ /* 0x004fe20000000000 */
.L_x_12:
        /* <DEDUP_REMOVED lines=26> */
.L_x_13:
        /* <DEDUP_REMOVED lines=18> */
.L_x_14:
[----:B-1----:R-:W1:Y:S01]  /*0d90*/  S2UR UR5, SR_CTAID.X ;  /* 0x00000000000579c3 */ /* 0x002e620000002500 */
[----:B------:R-:W-:-:S05]  /*0da0*/  CS2R.32 R63, SR_CgaSize ;  /* 0x00000000003f7805 */ /* 0x000fca0000008a00 */
[----:B------:R-:W-:-:S05]  /*0db0*/  IMAD R63, R63, -0xa0, RZ ;  /* 0xffffff603f3f7824 */ /* 0x000fca00078e02ff */
[----:B------:R-:W-:-:S14]  /*0dc0*/  R2UR UR9, R63 ;  /* 0x000000003f0972ca */ /* 0x000fdc00000e0000 */
[----:B------:R-:W2:Y:S01]  /*0dd0*/  LDCU UR9, c[0x0][UR9+0x2b0] ;  /* 0x00005600090977ac */ /* 0x000ea20008000800 */
[----:B------:R-:W-:Y:S01]  /*0de0*/  NOP ;  /* 0x0000000000007918 */ /* 0x000fe20000000000 */
[----:B------:R-:W-:-:S05]  /*0df0*/  CS2R.32 R63, SR_CgaSize ;  /* 0x00000000003f7805 */ /* 0x000fca0000008a00 */
[----:B------:R-:W-:-:S05]  /*0e00*/  IMAD R63, R63, -0xa0, RZ ;  /* 0xffffff603f3f7824 */ /* 0x000fca00078e02ff */
[----:B------:R-:W-:-:S14]  /*0e10*/  R2UR UR7, R63 ;  /* 0x000000003f0772ca */ /* 0x000fdc00000e0000 */
[----:B------:R-:W3:Y:S01]  /*0e20*/  LDCU UR7, c[0x0][UR7+0x2b4] ;  /* 0x00005680070777ac */ /* 0x000ee20008000800 */
[----:B------:R-:W4:Y:S08]  /*0e30*/  S2UR UR4, SR_CTAID.Y ;  /* 0x00000000000479c3 */ /* 0x000f300000002600 */
[----:B------:R-:W3:Y:S01]  /*0e40*/  LDC R10, c[0x0][0xb24] ;  /* 0x0002c900ff0a7b82 */ /* 0x000ee20000000800 */
[----:B-1----:R-:W-:-:S02]  /*0e50*/  I2FP.F32.U32 R63, UR5 ;  /* 0x00000005003f7c45 */ /* 0x002fc40008201000 */
[----:B------:R-:W-:-:S05]  /*0e60*/  CS2R.32 R3, SR_CgaSize ;  /* 0x0000000000037805 */ /* 0x000fca0000008a00 */
[----:B------:R-:W-:-:S06]  /*0e70*/  IMAD R3, R3, -0xa0, RZ ;  /* 0xffffff6003037824 */ /* 0x000fcc00078e02ff */
[----:B------:R-:W1:Y:S01]  /*0e80*/  LDC R3, c[0x0][R3+0x2a0] ;  /* 0x0000a80003037b82 */ /* 0x000e620000000800 */
[----:B------:R-:W-:Y:S01]  /*0e90*/  MOV R15, UR5 ;  /* 0x00000005000f7c02 */ /* 0x000fe20008000f00 */
[----:B--2---:R-:W-:Y:S01]  /*0ea0*/  FMUL R63, R63, UR9 ;  /* 0x000000093f3f7c20 */ /* 0x004fe20008400000 */
[----:B----4-:R-:W-:Y:S02]  /*0eb0*/  I2FP.F32.U32 R62, UR4 ;  /* 0x00000004003e7c45 */ /* 0x010fe40008201000 */
[----:B------:R-:W-:-:S05]  /*0ec0*/  CS2R.32 R2, SR_CgaSize ;  /* 0x0000000000027805 */ /* 0x000fca0000008a00 */
[----:B------:R-:W-:-:S06]  /*0ed0*/  IMAD R2, R2, -0xa0, RZ ;  /* 0xffffff6002027824 */ /* 0x000fcc00078e02ff */
[----:B------:R-:W2:Y:S01]  /*0ee0*/  LDC R2, c[0x0][R2+0x2a4] ;  /* 0x0000a90002027b82 */ /* 0x000ea20000000800 */
[----:B------:R-:W-:Y:S01]  /*0ef0*/  MOV R14, UR4 ;  /* 0x00000004000e7c02 */ /* 0x000fe20008000f00 */
[----:B------:R-:W4:Y:S01]  /*0f00*/  F2I.U32.TRUNC.NTZ R63, R63 ;  /* 0x0000003f003f7305 */ /* 0x000f22000020f000 */
[----:B---3--:R-:W-:-:S05]  /*0f10*/  FMUL R62, R62, UR7 ;  /* 0x000000073e3e7c20 */ /* 0x008fca0008400000 */
[----:B------:R-:W-:Y:S01]  /*0f20*/  BAR.SYNC.DEFER_BLOCKING 0x0 ;  /* 0x0000000000007b1d */ /* 0x000fe20000010000 */
[----:B------:R-:W-:-:S05]  /*0f30*/  ISETP.GE.AND P0, PT, R10, 0x1, PT ;  /* 0x000000010a00780c */ /* 0x000fca0003f06270 */
[----:B------:R-:W3:Y:S02]  /*0f40*/  F2I.U32.TRUNC.NTZ R62, R62 ;  /* 0x0000003e003e7305 */ /* 0x000ee4000020f000 */
[----:B------:R-:W2:Y:S01]  /*0f50*/  S2UR UR36, SR_CTAID.Z ;  /* 0x00000000002479c3 */ /* 0x000ea20000002700 */
[----:B----4-:R-:W-:-:S05]  /*0f60*/  IADD3 R63, PT, PT, -R63, RZ, RZ ;  /* 0x000000ff3f3f7210 */ /* 0x010fca0007ffe1ff */
[----:B-1----:R-:W-:Y:S01]  /*0f70*/  IMAD R63, R3, R63, UR5 ;  /* 0x00000005033f7e24 */ /* 0x002fe2000f8e023f */
[----:B---3--:R-:W-:-:S05]  /*0f80*/  IADD3 R62, PT, PT, -R62, RZ, RZ ;  /* 0x000000ff3e3e7210 */ /* 0x008fca0007ffe1ff */
[----:B--2---:R-:W-:Y:S01]  /*0f90*/  IMAD R62, R2, R62, UR4 ;  /* 0x00000004023e7e24 */ /* 0x004fe2000f8e023e */
[----:B------:R-:W-:Y:S06]  /*0fa0*/  @!P0 BRA `(.L_x_15) ;  /* 0x0000000000b88947 */ /* 0x000fec0003800000 */
[----:B------:R-:W1:Y:S01]  /*0fb0*/  LDC.64 R4, c[0x0][0xb18] ;  /* 0x0002c600ff047b82 */ /* 0x000e620000000a00 */
[----:B------:R-:W-:-:S07]  /*0fc0*/  ISETP.NE.AND P0, PT, R10, 0x1, PT ;  /* 0x000000010a00780c */ /* 0x000fce0003f05270 */
[----:B------:R-:W2:Y:S08]  /*0fd0*/  LDC R9, c[0x0][0xb0c] ;  /* 0x0002c300ff097b82 */ /* 0x000eb00000000800 */
[----:B------:R-:W3:Y:S08]  /*0fe0*/  LDC R12, c[0x0][0x370] ;  /* 0x0000dc00ff0c7b82 */ /* 0x000ef00000000800 */
[----:B------:R-:W4:Y:S01]  /*0ff0*/  LDC R11, c[0x0][0x374] ;  /* 0x0000dd00ff0b7b82 */ /* 0x000f220000000800 */
[----:B-1----:R-:W-:-:S07]  /*1000*/  ISETP.NE.AND P1, PT, R4, 0x1, PT ;  /* 0x000000010400780c */ /* 0x002fce0003f25270 */
[----:B------:R-:W3:Y:S01]  /*1010*/  LDC.64 R6, c[0x0][0xb10] ;  /* 0x0002c400ff067b82 */ /* 0x000ee20000000a00 */
[----:B--2---:R-:W-:-:S07]  /*1020*/  ISETP.NE.AND P2, PT, R9, 0x1, PT ;  /* 0x000000010900780c */ /* 0x004fce0003f45270 */
[----:B------:R-:W1:Y:S08]  /*1030*/  LDC R8, c[0x0][0xb20] ;  /* 0x0002c800ff087b82 */ /* 0x000e700000000800 */
[----:B------:R-:W2:Y:S01]  /*1040*/  LDC.64 R2, c[0x0][0xb28] ;  /* 0x0002ca00ff027b82 */ /* 0x000ea20000000a00 */
[----:B----4-:R-:W-:-:S04]  /*1050*/  IMAD.HI.U32 R13, R11, R5, RZ ;  /* 0x000000050b0d7227 */ /* 0x010fc800078e00ff */
[----:B------:R-:W-:-:S04]  /*1060*/  IMAD.HI.U32 R5, R14, R5, RZ ;  /* 0x000000050e057227 */ /* 0x000fc800078e00ff */
[----:B---3--:R-:W-:-:S05]  /*1070*/  IMAD.HI.U32 R16, R12, R6, RZ ;  /* 0x000000060c107227 */ /* 0x008fca00078e00ff */
[-C--:B------:R-:W-:Y:S01]  /*1080*/  @P2 SHF.R.U32.HI R12, RZ, R7.reuse, R16 ;  /* 0x00000007ff0c2219 */ /* 0x080fe20000011610 */
[----:B------:R-:W-:Y:S01]  /*1090*/  IMAD.HI.U32 R16, R15, R6, RZ ;  /* 0x000000060f107227 */ /* 0x000fe200078e00ff */
[-C--:B-1----:R-:W-:Y:S02]  /*10a0*/  @P1 SHF.R.U32.HI R11, RZ, R8.reuse, R13 ;  /* 0x00000008ff0b1219 */ /* 0x082fe4000001160d */
[----:B------:R-:W-:Y:S02]  /*10b0*/  SHF.R.U32.HI R5, RZ, R8, R5 ;  /* 0x00000008ff057219 */ /* 0x000fe40000011605 */
[----:B------:R-:W-:Y:S02]  /*10c0*/  SHF.R.U32.HI R16, RZ, R7, R16 ;  /* 0x00000007ff107219 */ /* 0x000fe40000011610 */
[----:B------:R-:W-:Y:S01]  /*10d0*/  SEL R5, R14, R5, !P1 ;  /* 0x000000050e057207 */ /* 0x000fe20004800000 */
[----:B--2---:R-:W-:Y:S01]  /*10e0*/  IMAD.HI.U32 R13, R11, R2, RZ ;  /* 0x000000020b0d7227 */ /* 0x004fe200078e00ff */
[----:B------:R-:W-:-:S03]  /*10f0*/  SEL R16, R15, R16, !P2 ;  /* 0x000000100f107207 */ /* 0x000fc60005000000 */
[----:B------:R-:W-:Y:S01]  /*1100*/  IMAD.HI.U32 R6, R12, R2, RZ ;  /* 0x000000020c067227 */ /* 0x000fe200078e00ff */
[----:B------:R-:W-:-:S04]  /*1110*/  @P0 SHF.R.U32.HI R11, RZ, R3, R13 ;  /* 0x00000003ff0b0219 */ /* 0x000fc8000001160d */
[----:B------:R-:W-:Y:S01]  /*1120*/  @P0 SHF.R.U32.HI R12, RZ, R3, R6 ;  /* 0x00000003ff0c0219 */ /* 0x000fe20000011606 */
[----:B------:R-:W-:-:S04]  /*1130*/  IMAD R11, R11, R10, RZ ;  /* 0x0000000a0b0b7224 */ /* 0x000fc800078e02ff */
[----:B------:R-:W-:Y:S01]  /*1140*/  IMAD R6, R12, R10, RZ ;  /* 0x0000000a0c067224 */ /* 0x000fe200078e02ff */
[----:B------:R-:W-:-:S04]  /*1150*/  ISETP.GE.AND P1, PT, R5, R11, PT ;  /* 0x0000000b0500720c */ /* 0x000fc80003f26270 */
[----:B------:R-:W-:Y:S01]  /*1160*/  ISETP.GE.OR P1, PT, R16, R6, P1 ;  /* 0x000000061000720c */ /* 0x000fe20000f26670 */
[----:B------:R-:W-:-:S05]  /*1170*/  IMAD.HI.U32 R6, R5, R2, RZ ;  /* 0x0000000205067227 */ /* 0x000fca00078e00ff */
[----:B------:R-:W-:-:S04]  /*1180*/  SHF.R.U32.HI R6, RZ, R3, R6 ;  /* 0x00000003ff067219 */ /* 0x000fc80000011606 */
[----:B------:R-:W-:-:S03]  /*1190*/  SEL R6, R5, R6, !P0 ;  /* 0x0000000605067207 */ /* 0x000fc60004000000 */
[----:B------:R-:W-:Y:S01]  /*11a0*/  @!P1 IMAD.HI.U32 R7, R16, R2, RZ ;  /* 0x0000000210079227 */ /* 0x000fe200078e00ff */
[----:B------:R-:W-:-:S04]  /*11b0*/  IADD3 R2, PT, PT, -R6, RZ, RZ ;  /* 0x000000ff06027210 */ /* 0x000fc80007ffe1ff */
[----:B------:R-:W-:Y:S01]  /*11c0*/  @!P1 SHF.R.U32.HI R3, RZ, R3, R7 ;  /* 0x00000003ff039219 */ /* 0x000fe20000011607 */
[----:B------:R-:W-:Y:S01]  /*11d0*/  IMAD R2, R10, R2, R5 ;  /* 0x000000020a027224 */ /* 0x000fe200078e0205 */
[----:B------:R-:W-:Y:S02]  /*11e0*/  IADD3 R7, PT, PT, -R5, RZ, RZ ;  /* 0x000000ff05077210 */ /* 0x000fe40007ffe1ff */
[----:B------:R-:W-:-:S03]  /*11f0*/  @!P1 SEL R3, R16, R3, !P0 ;  /* 0x0000000310039207 */ /* 0x000fc60004000000 */
[----:B------:R-:W-:Y:S02]  /*1200*/  IMAD R7, R4, R7, R14 ;  /* 0x0000000704077224 */ /* 0x000fe400078e020e */
[--C-:B------:R-:W-:Y:S02]  /*1210*/  @!P1 IMAD.IADD R6, R6, 0x1, -R3.reuse ;  /* 0x0000000106069824 */ /* 0x100fe400078e0a03 */
[----:B------:R-:W-:Y:S01]  /*1220*/  @!P1 IMAD R3, R2, R12, R3 ;  /* 0x0000000c02039224 */ /* 0x000fe200078e0203 */
[----:B------:R-:W-:Y:S01]  /*1230*/  IADD3 R2, PT, PT, -R16, RZ, RZ ;  /* 0x000000ff10027210 */ /* 0x000fe20007ffe1ff */
[----:B------:R-:W-:Y:S02]  /*1240*/  @!P1 IMAD R5, R6, R10, R16 ;  /* 0x0000000a06059224 */ /* 0x000fe400078e0210 */
[----:B------:R-:W-:Y:S02]  /*1250*/  @!P1 IMAD.MOV.U32 R16, RZ, RZ, R3 ;  /* 0x000000ffff109224 */ /* 0x000fe400078e0003 */
[----:B------:R-:W-:-:S02]  /*1260*/  IMAD R2, R9, R2, R15 ;  /* 0x0000000209027224 */ /* 0x000fc400078e020f */
[----:B------:R-:W-:Y:S02]  /*1270*/  IMAD R14, R5, R4, R7 ;  /* 0x00000004050e7224 */ /* 0x000fe400078e0207 */
[----:B------:R-:W-:Y:S02]  /*1280*/  IMAD R15, R16, R9, R2 ;  /* 0x00000009100f7224 */ /* 0x000fe400078e0202 */
.L_x_15:
[----:B------:R-:W1:Y:S01]  /*1290*/  LDCU UR4, c[0x0][0xb30] ;  /* 0x00016600ff0477ac */ /* 0x000e620008000800 */
[----:B------:R-:W2:Y:S08]  /*12a0*/  S2UR UR37, SR_CgaCtaId ;  /* 0x00000000002579c3 */ /* 0x000eb00000008800 */
[----:B------:R-:W3:Y:S01]  /*12b0*/  LDC R26, c[0x0][0xb24] ;  /* 0x0002c900ff1a7b82 */ /* 0x000ee20000000800 */
[----:B-1----:R-:W-:-:S09]  /*12c0*/  UISETP.NE.AND UP1, UPT, UR4, 0x1, UPT ;  /* 0x000000010400788c */ /* 0x002fd2000bf25270 */
[----:B--2---:R-:W-:Y:S05]  /*12d0*/  BRA.U UP1, `(.L_x_16) ;  /* 0x0000000101407547 */ /* 0x004fea000b800000 */
[----:B------:R-:W1:Y:S08]  /*12e0*/  LDC.64 R4, c[0x0][0xb10] ;  /* 0x0002c400ff047b82 */ /* 0x000e700000000a00 */
[----:B------:R-:W2:Y:S08]  /*12f0*/  LDC.64 R2, c[0x0][0xb18] ;  /* 0x0002c600ff027b82 */ /* 0x000eb00000000a00 */
[----:B------:R-:W4:Y:S08]  /*1300*/  LDC R6, c[0x0][0xb20] ;  /* 0x0002c800ff067b82 */ /* 0x000f300000000800 */
[----:B------:R-:W3:Y:S01]  /*1310*/  LDC R7, c[0x0][0xb0c] ;  /* 0x0002c300ff077b82 */ /* 0x000ee20000000800 */
[----:B-1----:R-:W-:-:S05]  /*1320*/  IMAD.HI.U32 R4, R15, R4, RZ ;  /* 0x000000040f047227 */ /* 0x002fca00078e00ff */
[----:B------:R-:W-:Y:S01]  /*1330*/  SHF.R.U32.HI R4, RZ, R5, R4 ;  /* 0x00000005ff047219 */ /* 0x000fe20000011604 */
[----:B--2---:R-:W-:Y:S01]  /*1340*/  IMAD.HI.U32 R3, R14, R3, RZ ;  /* 0x000000030e037227 */ /* 0x004fe200078e00ff */
[----:B------:R-:W-:-:S04]  /*1350*/  ISETP.NE.AND P0, PT, R2, 0x1, PT ;  /* 0x000000010200780c */ /* 0x000fc80003f05270 */
[----:B----4-:R-:W-:-:S04]  /*1360*/  SHF.R.U32.HI R3, RZ, R6, R3 ;  /* 0x00000006ff037219 */ /* 0x010fc80000011603 */
[----:B------:R-:W-:Y:S02]  /*1370*/  SEL R3, R14, R3, !P0 ;  /* 0x000000030e037207 */ /* 0x000fe40004000000 */
[----:B---3--:R-:W-:-:S04]  /*1380*/  ISETP.NE.AND P1, PT, R7, 0x1, PT ;  /* 0x000000010700780c */ /* 0x008fc80003f25270 */
[----:B------:R-:W-:-:S05]  /*1390*/  SEL R4, R15, R4, !P1 ;  /* 0x000000040f047207 */ /* 0x000fca0004800000 */
[----:B------:R-:W-:Y:S02]  /*13a0*/  IMAD.IADD R5, R3, 0x1, -R4 ;  /* 0x0000000103057824 */ /* 0x000fe400078e0a04 */
[----:B------:R-:W-:Y:S02]  /*13b0*/  IMAD.IADD R3, R4, 0x1, -R3 ;  /* 0x0000000104037824 */ /* 0x000fe400078e0a03 */
[----:B------:R-:W-:Y:S02]  /*13c0*/  IMAD R15, R5, R7, R15 ;  /* 0x00000007050f7224 */ /* 0x000fe400078e020f */
[----:B------:R-:W-:-:S07]  /*13d0*/  IMAD R14, R3, R2, R14 ;  /* 0x00000002030e7224 */ /* 0x000fce00078e020e */
.L_x_16:
[----:B------:R-:W-:Y:S01]  /*13e0*/  BAR.SYNC.DEFER_BLOCKING 0x0 ;  /* 0x0000000000007b1d */ /* 0x000fe20000010000 */
[----:B------:R-:W-:Y:S01]  /*13f0*/  UISETP.NE.AND UP1, UPT, UR8, 0x2, UPT ;  /* 0x000000020800788c */ /* 0x000fe2000bf25270 */
[----:B------:R-:W-:Y:S02]  /*1400*/  ISETP.NE.OR P5, PT, R0, 0x2, !P5 ;  /* 0x000000020000780c */ /* 0x000fe40006fa5670 */
[----:B------:R-:W-:-:S06]  /*1410*/  LOP3.LUT R2, R77, 0x1f, RZ, 0xc0, !PT ;  /* 0x0000001f4d027812 */ /* 0x000fcc00078ec0ff */
[----:B------:R-:W-:Y:S05]  /*1420*/  BRA.U UP1, `(.L_x_17) ;  /* 0x00000015011c7547 */ /* 0x000fea000b800000 */
[----:B------:R-:W1:Y:S01]  /*1430*/  LDCU UR13, c[0x0][0x38c] ;  /* 0x00007180ff0d77ac */ /* 0x000e620008000800 */
[----:B------:R-:W2:Y:S01]  /*1440*/  LDC R8, c[0x0][0x370] ;  /* 0x0000dc00ff087b82 */ /* 0x000ea20000000800 */
[----:B------:R-:W-:Y:S01]  /*1450*/  PLOP3.LUT P1, PT, PT, PT, UP2, 0x80, 0x8 ;  /* 0x000000000008781c */ /* 0x000fe20003f2f028 */
[----:B------:R-:W-:Y:S01]  /*1460*/  IMAD.MOV.U32 R17, RZ, RZ, 0x1 ;  /* 0x00000001ff117424 */ /* 0x000fe200078e00ff */
[----:B------:R-:W-:Y:S01]  /*1470*/  ISETP.EQ.OR P4, PT, R2, RZ, P5 ;  /* 0x000000ff0200720c */ /* 0x000fe20002f82670 */
[----:B------:R-:W-:Y:S01]  /*1480*/  IMAD.MOV.U32 R16, RZ, RZ, RZ ;  /* 0x000000ffff107224 */ /* 0x000fe200078e00ff */
[----:B------:R-:W-:Y:S02]  /*1490*/  PLOP3.LUT P1, PT, P1, PT, PT, 0x8, 0x80 ;  /* 0x000000000080781c */ /* 0x000fe40000f2e170 */
[----:B------:R-:W-:Y:S01]  /*14a0*/  CS2R R12, SRZ ;  /* 0x00000000000c7805 */ /* 0x000fe2000001ff00 */
[----:B------:R-:W-:Y:S01]  /*14b0*/  IMAD.MOV.U32 R11, RZ, RZ, 0x1 ;  /* 0x00000001ff0b7424 */ /* 0x000fe200078e00ff */
[----:B------:R-:W4:Y:S01]  /*14c0*/  LDC R0, c[0x0][0x374] ;  /* 0x0000dd00ff007b82 */ /* 0x000f220000000800 */
[----:B------:R-:W2:Y:S01]  /*14d0*/  LDCU.64 UR22, c[0x0][0x348] ;  /* 0x00006900ff1677ac */ /* 0x000ea20008000a00 */
[----:B------:R-:W-:Y:S01]  /*14e0*/  UMOV UR6, URZ ;  /* 0x000000ff00067c82 */ /* 0x000fe20008000000 */
[----:B-1----:R-:W-:-:S04]  /*14f0*/  UIADD3 UR5, UPT, UPT, UR13, 0x1f, URZ ;  /* 0x0000001f0d057890 */ /* 0x002fc8000fffe0ff */
[----:B------:R-:W-:-:S04]  /*1500*/  USHF.R.S32.HI UR4, URZ, 0x1f, UR5 ;  /* 0x0000001fff047899 */ /* 0x000fc80008011405 */
[----:B------:R-:W-:-:S04]  /*1510*/  ULEA.HI UR4, UR4, UR5, URZ, 0x5 ;  /* 0x0000000504047291 */ /* 0x000fc8000f8f28ff */
[----:B------:R-:W-:Y:S02]  /*1520*/  USHF.R.S32.HI UR15, URZ, 0x5, UR4 ;  /* 0x00000005ff0f7899 */ /* 0x000fe40008011404 */
[----:B------:R-:W-:Y:S02]  /*1530*/  UIADD3 UR4, UPT, UPT, UR13, -0x1, URZ ;  /* 0xffffffff0d047890 */ /* 0x000fe4000fffe0ff */
[----:B------:R-:W-:Y:S02]  /*1540*/  UISETP.LT.U32.AND UP0, UPT, UR15, 0x8, UPT ;  /* 0x000000080f00788c */ /* 0x000fe4000bf01070 */
[----:B------:R-:W-:Y:S02]  /*1550*/  UISETP.GE.U32.AND UP1, UPT, UR4, -0x3f, UPT ;  /* 0xffffffc10400788c */ /* 0x000fe4000bf26070 */
[----:B------:R-:W-:Y:S02]  /*1560*/  USEL UR14, UR15, 0x8, UP0 ;  /* 0x000000080f0e7887 */ /* 0x000fe40008000000 */
[----:B------:R-:W-:-:S02]  /*1570*/  UIADD3 UR13, UPT, UPT, UR13, 0x3e, URZ ;  /* 0x0000003e0d0d7890 */ /* 0x000fc4000fffe0ff */
[----:B------:R-:W-:Y:S02]  /*1580*/  UIADD3 UR5, UPT, UPT, UR14, -0x1, URZ ;  /* 0xffffffff0e057890 */ /* 0x000fe4000fffe0ff */
[----:B------:R-:W-:-:S03]  /*1590*/  UIADD3 UR7, UPT, UPT, UR15, -UR14, URZ ;  /* 0x8000000e0f077290 */ /* 0x000fc6000fffe0ff */
[----:B------:R-:W-:-:S04]  /*15a0*/  @UP1 UIADD3 UR5, UPT, UPT, UR14, URZ, URZ ;  /* 0x000000ff0e051290 */ /* 0x000fc8000fffe0ff */
[----:B--2---:R-:W-:-:S12]  /*15b0*/  UIADD3 UR5, UPT, UPT, UR5, 0x1, URZ ;  /* 0x0000000105057890 */ /* 0x004fd8000fffe0ff */
.L_x_35:
[----:B------:R-:W-:Y:S01]  /*15c0*/  UISETP.NE.AND UP0, UPT, UR37, URZ, UPT ;  /* 0x000000ff2500728c */ /* 0x000fe2000bf05270 */
[----:B------:R-:W1:Y:S08]  /*15d0*/  S2UR UR37, SR_CgaCtaId ;  /* 0x00000000002579c3 */ /* 0x000e700000008800 */
[----:B------:R-:W-:Y:S05]  /*15e0*/  BRA.U UP0, `(.L_x_18) ;  /* 0x0000000100347547 */ /* 0x000fea000b800000 */
[----:B------:R-:W2:Y:S01]  /*15f0*/  S2R R2, SR_CgaCtaId ;  /* 0x0000000000027919 */ /* 0x000ea20000008800 */
[----:B------:R-:W-:-:S04]  /*1600*/  MOV R3, 0x400 ;  /* 0x0000040000037802 */ /* 0x000fc80000000f00 */
[----:B--2---:R-:W-:Y:S02]  /*1610*/  LEA R2, R2, R3, 0x18 ;  /* 0x0000000302027211 */ /* 0x004fe400078ec0ff */
[----:B------:R-:W-:-:S03]  /*1620*/  SHF.L.U32 R3, R11, 0x1f, RZ ;  /* 0x0000001f0b037819 */ /* 0x000fc600000006ff */
[----:B------:R-:W-:-:S04]  /*1630*/  IMAD R2, R12, 0x8, R2 ;  /* 0x000000080c027824 */ /* 0x000fc800078e0202 */
[----:B------:R-:W2:Y:S02]  /*1640*/  SYNCS.PHASECHK.TRANS64.TRYWAIT P0, [R2+URZ+0x140], R3 ;  /* 0x00014003020075a7 */ /* 0x000ea400080011ff */
[----:B--2---:R-:W-:Y:S05]  /*1650*/  @!P0 BRA `(.L_x_19) ;  /* 0x0000006400708947 */ /* 0x004fea0003800000 */
.L_x_135:
[----:B------:R-:W-:Y:S01]  /*1660*/  VIADD R12, R12, 0x1 ;  /* 0x000000010c0c7836 */ /* 0x000fe20000000000 */
[----:B------:R2:W-:Y:S04]  /*1670*/  SYNCS.ARRIVE.TRANS64.A1T0 RZ, [R2+URZ+0x130], RZ ;  /* 0x000130ff02ff79a7 */ /* 0x0005e800081000ff */
[----:B------:R-:W-:-:S04]  /*1680*/  ISETP.NE.AND P0, PT, R12, 0x2, PT ;  /* 0x000000020c00780c */ /* 0x000fc80003f05270 */
[----:B------:R-:W-:Y:S02]  /*1690*/  SEL R12, R12, RZ, P0 ;  /* 0x000000ff0c0c7207 */ /* 0x000fe40000000000 */
[----:B--2---:R-:W-:-:S04]  /*16a0*/  SEL R2, RZ, 0x1, P0 ;  /* 0x00000001ff027807 */ /* 0x004fc80000000000 */
[----:B------:R-:W-:-:S07]  /*16b0*/  LOP3.LUT R11, R11, R2, RZ, 0x3c, !PT ;  /* 0x000000020b0b7212 */ /* 0x000fce00078e3cff */
.L_x_18:
[----:B------:R-:W-:Y:S01]  /*16c0*/  UMOV UR4, 0x400 ;  /* 0x0000040000047882 */ /* 0x000fe20000000000 */
[----:B------:R-:W-:Y:S01]  /*16d0*/  SHF.L.U32 R2, R17, 0x1f, RZ ;  /* 0x0000001f11027819 */ /* 0x000fe200000006ff */
[----:B-1----:R-:W-:Y:S01]  /*16e0*/  ULEA UR4, UR37, UR4, 0x18 ;  /* 0x0000000425047291 */ /* 0x002fe2000f8ec0ff */
[----:B------:R-:W-:Y:S01]  /*16f0*/  R2UR UR35, R15 ;  /* 0x000000000f2372ca */ /* 0x000fe200000e0000 */
[----:B------:R-:W-:Y:S01]  /*1700*/  UISETP.GE.U32.AND UP0, UPT, UR13, 0x3f, UPT ;  /* 0x0000003f0d00788c */ /* 0x000fe2000bf06070 */
[----:B------:R-:W-:Y:S01]  /*1710*/  R2UR UR18, R14 ;  /* 0x000000000e1272ca */ /* 0x000fe200000e0000 */
[----:B------:R-:W-:Y:S01]  /*1720*/  ULEA UR8, UR6, UR4, 0x3 ;  /* 0x0000000406087291 */ /* 0x000fe2000f8e18ff */
[----:B------:R-:W-:-:S08]  /*1730*/  UMOV UR21, URZ ;  /* 0x000000ff00157c82 */ /* 0x000fd00008000000 */
[----:B------:R1:W2:Y:S01]  /*1740*/  SYNCS.PHASECHK.TRANS64.TRYWAIT P0, [UR8+0x40], R2 ;  /* 0x00004002ff0075a7 */ /* 0x0002a20008001108 */
[----:B------:R-:W-:Y:S02]  /*1750*/  USHF.L.U32 UR35, UR35, 0x7, URZ ;  /* 0x0000000723237899 */ /* 0x000fe400080006ff */
[----:B------:R-:W-:Y:S01]  /*1760*/  USHF.L.U32 UR18, UR18, 0x6, URZ ;  /* 0x0000000612127899 */ /* 0x000fe200080006ff */
[----:B------:R-:W-:Y:S11]  /*1770*/  BRA.U !UP0, `(.L_x_20) ;  /* 0x0000000108c07547 */ /* 0x000ff6000b800000 */
[----:B------:R-:W-:Y:S01]  /*1780*/  UIADD3 UR10, UPT, UPT, UR18, 0x20, URZ ;  /* 0x00000020120a7890 */ /* 0x000fe2000fffe0ff */
[----:B------:R-:W-:Y:S01]  /*1790*/  UMOV UR24, URZ ;  /* 0x000000ff00187c82 */ /* 0x000fe20008000000 */
[----:B------:R-:W-:-:S10]  /*17a0*/  UMOV UR25, UR6 ;  /* 0x0000000600197c82 */ /* 0x000fd40008000000 */
.L_x_25:
[----:B-1----:R-:W-:Y:S01]  /*17b0*/  ULEA UR33, UR25, UR4, 0x3 ;  /* 0x0000000419217291 */ /* 0x002fe2000f8e18ff */
[----:B--2---:R-:W-:Y:S01]  /*17c0*/  @!P5 MOV R3, 0x6000 ;  /* 0x000060000003d802 */ /* 0x004fe20000000f00 */
[----:B--2---:R-:W-:Y:S10]  /*17d0*/  @P0 BRA `(.L_x_21) ;  /* 0x00000000000c0947 */ /* 0x004ff40003800000 */
[----:B------:R-:W-:-:S04]  /*17e0*/  SHF.L.U32 R4, R17, 0x1f, RZ ;  /* 0x0000001f11047819 */ /* 0x000fc800000006ff */
[----:B------:R-:W2:Y:S02]  /*17f0*/  SYNCS.PHASECHK.TRANS64.TRYWAIT P0, [UR33+0x40], R4 ;  /* 0x00004004ff0075a7 */ /* 0x000ea40008001121 */
[----:B--2---:R-:W-:Y:S05]  /*1800*/  @!P0 BRA `(.L_x_22) ;  /* 0x0000006400188947 */ /* 0x004fea0003800000 */
.L_x_21:
[----:B------:R2:W-:Y:S01]  /*1810*/  @!P5 SYNCS.ARRIVE.TRANS64 RZ, [UR33], R3 ;  /* 0x00000003ffffd9a7 */ /* 0x0005e20008000021 */
[----:B------:R-:W-:Y:S04]  /*1820*/  BSSY.RECONVERGENT B0, `(.L_x_23) ;  /* 0x0000003000007945 */ /* 0x000fe80003800200 */
[----:B------:R-:W-:Y:S05]  /*1830*/  @P4 BRA `(.L_x_24) ;  /* 0x0000000000044947 */ /* 0x000fea0003800000 */
[----:B------:R-:W-:Y:S05]  /*1840*/  BPT.TRAP 0x1 ;  /* 0x000000040000795c */ /* 0x000fea0000300000 */
.L_x_24:
[----:B------:R-:W-:Y:S05]  /*1850*/  BSYNC.RECONVERGENT B0 ;  /* 0x0000000000007941 */ /* 0x000fea0003800200 */
.L_x_23:
[----:B------:R-:W-:Y:S02]  /*1860*/  UIADD3 UR6, UPT, UPT, UR25, 0x1, URZ ;  /* 0x0000000119067890 */ /* 0x000fe4000fffe0ff */
[----:B------:R-:W-:Y:S02]  /*1870*/  ULEA UR32, UR25, UR4, 0xe ;  /* 0x0000000419207291 */ /* 0x000fe4000f8e70ff */
[----:B------:R-:W-:Y:S02]  /*1880*/  UISETP.NE.AND UP0, UPT, UR6, 0x8, UPT ;  /* 0x000000080600788c */ /* 0x000fe4000bf05270 */
[----:B------:R-:W-:Y:S02]  /*1890*/  UIADD3 UR30, UP1, UPT, UR22, 0x80, URZ ;  /* 0x00000080161e7890 */ /* 0x000fe4000ff3e0ff */
[----:B------:R-:W-:Y:S02]  /*18a0*/  USEL UR9, URZ, 0x1, UP0 ;  /* 0x00000001ff097887 */ /* 0x000fe40008000000 */
[----:B------:R-:W-:-:S02]  /*18b0*/  USEL UR6, UR6, URZ, UP0 ;  /* 0x000000ff06067287 */ /* 0x000fc40008000000 */
[----:B------:R-:W-:Y:S02]  /*18c0*/  UIADD3 UR28, UP0, UPT, UR22, 0x180, URZ ;  /* 0x00000180161c7890 */ /* 0x000fe4000ff1e0ff */
[----:B------:R-:W-:Y:S01]  /*18d0*/  ULEA UR8, UR6, UR4, 0x3 ;  /* 0x0000000406087291 */ /* 0x000fe2000f8e18ff */
[----:B------:R-:W-:Y:S01]  /*18e0*/  LOP3.LUT R17, R17, UR9, RZ, 0x3c, !PT ;  /* 0x0000000911117c12 */ /* 0x000fe2000f8e3cff */
[----:B------:R-:W-:Y:S02]  /*18f0*/  USHF.L.U32 UR34, UR24, 0x5, URZ ;  /* 0x0000000518227899 */ /* 0x000fe400080006ff */
[----:B------:R-:W-:Y:S01]  /*1900*/  UIADD3.X UR31, UPT, UPT, URZ, UR23, URZ, UP1, !UPT ;  /* 0x00000017ff1f7290 */ /* 0x000fe20008ffe4ff */
[----:B-1----:R-:W-:Y:S01]  /*1910*/  SHF.L.U32 R2, R17, 0x1f, RZ ;  /* 0x0000001f11027819 */ /* 0x002fe200000006ff */
[----:B------:R-:W-:Y:S02]  /*1920*/  UIADD3 UR32, UPT, UPT, UR32, 0x8400, URZ ;  /* 0x0000840020207890 */ /* 0x000fe4000fffe0ff */
[----:B------:R-:W-:Y:S01]  /*1930*/  UIADD3.X UR29, UPT, UPT, URZ, UR23, URZ, UP0, !UPT ;  /* 0x00000017ff1d7290 */ /* 0x000fe200087fe4ff */
[----:B------:R1:W1:Y:S01]  /*1940*/  SYNCS.PHASECHK.TRANS64.TRYWAIT P0, [UR8+0x40], R2 ;  /* 0x00004002ff0075a7 */ /* 0x0002620008001108 */
[----:B------:R-:W-:Y:S01]  /*1950*/  ULEA UR8, UR25, UR4, 0xd ;  /* 0x0000000419087291 */ /* 0x000fe2000f8e68ff */
[----:B------:R-:W-:Y:S01]  /*1960*/  UMOV UR26, 0x0 ;  /* 0x00000000001a7882 */ /* 0x000fe20000000000 */
[----:B------:R-:W-:-:S02]  /*1970*/  UMOV UR27, 0x10000000 ;  /* 0x10000000001b7882 */ /* 0x000fc40000000000 */
[----:B------:R-:W-:Y:S01]  /*1980*/  UIADD3 UR16, UPT, UPT, UR8, 0x28400, URZ ;  /* 0x0002840008107890 */ /* 0x000fe2000fffe0ff */
[----:B------:R1:W-:Y:S01]  /*1990*/  UTMALDG.3D [UR32], [UR30], desc[UR26] ;  /* 0x00001a201e0075b4 */ /* 0x0003e20008011000 */
[----:B------:R-:W-:Y:S01]  /*19a0*/  UIADD3 UR8, UPT, UPT, UR8, 0x29400, URZ ;  /* 0x0002940008087890 */ /* 0x000fe2000fffe0ff */
[----:B------:R-:W-:Y:S01]  /*19b0*/  UMOV UR17, UR33 ;  /* 0x0000002100117c82 */ /* 0x000fe20008000000 */
[----:B------:R-:W-:Y:S01]  /*19c0*/  UMOV UR20, UR36 ;  /* 0x0000002400147c82 */ /* 0x000fe20008000000 */
[----:B------:R-:W-:Y:S01]  /*19d0*/  UMOV UR19, UR34 ;  /* 0x0000002200137c82 */ /* 0x000fe20008000000 */
[----:B------:R-:W-:Y:S01]  /*19e0*/  UMOV UR12, UR36 ;  /* 0x00000024000c7c82 */ /* 0x000fe20008000000 */
[----:B------:R-:W-:Y:S01]  /*19f0*/  UMOV UR9, UR33 ;  /* 0x0000002100097c82 */ /* 0x000fe20008000000 */
[----:B------:R-:W-:Y:S01]  /*1a00*/  UMOV UR11, UR34 ;  /* 0x00000022000b7c82 */ /* 0x000fe20008000000 */
[----:B------:R1:W-:Y:S01]  /*1a10*/  UTMALDG.3D [UR16], [UR28], desc[UR26] ;  /* 0x00001a101c0075b4 */ /* 0x0003e20008011000 */
[----:B------:R-:W-:Y:S01]  /*1a20*/  UIADD3 UR24, UPT, UPT, UR24, 0x1, URZ ;  /* 0x0000000118187890 */ /* 0x000fe2000fffe0ff */
[----:B------:R-:W-:Y:S01]  /*1a30*/  UMOV UR21, UR5 ;  /* 0x0000000500157c82 */ /* 0x000fe20008000000 */
[----:B------:R-:W-:-:S02]  /*1a40*/  UMOV UR25, UR6 ;  /* 0x0000000600197c82 */ /* 0x000fc40008000000 */
[----:B------:R-:W-:Y:S01]  /*1a50*/  UISETP.NE.AND UP0, UPT, UR24, UR5, UPT ;  /* 0x000000051800728c */ /* 0x000fe2000bf05270 */
[----:B------:R1:W-:Y:S08]  /*1a60*/  UTMALDG.3D [UR8], [UR28], desc[UR26] ;  /* 0x00001a081c0075b4 */ /* 0x0003f00008011000 */
[----:B------:R-:W-:Y:S05]  /*1a70*/  BRA.U UP0, `(.L_x_25) ;  /* 0xfffffffd004c7547 */ /* 0x000fea000b83ffff */
.L_x_20:
[----:B-1----:R-:W-:Y:S01]  /*1a80*/  ULEA UR8, UR6, UR4, 0x3 ;  /* 0x0000000406087291 */ /* 0x002fe2000f8e18ff */
[----:B------:R-:W-:Y:S01]  /*1a90*/  SHF.L.U32 R2, R17, 0x1f, RZ ;  /* 0x0000001f11027819 */ /* 0x000fe200000006ff */
[----:B------:R-:W-:Y:S01]  /*1aa0*/  @!P1 SYNCS.ARRIVE.TRANS64.A1T0 RZ, [UR4+0xc8], RZ ;  /* 0x0000c8ffffff99a7 */ /* 0x000fe20008100004 */
[----:B------:R-:W-:-:S06]  /*1ab0*/  UISETP.GT.AND UP0, UPT, UR15, UR14, UPT ;  /* 0x0000000e0f00728c */ /* 0x000fcc000bf04270 */
[----:B--2---:R1:W2:Y:S03]  /*1ac0*/  SYNCS.PHASECHK.TRANS64.TRYWAIT P0, [UR8+0x40], R2 ;  /* 0x00004002ff0075a7 */ /* 0x0042a60008001108 */
[----:B------:R-:W-:Y:S05]  /*1ad0*/  BRA.U !UP0, `(.L_x_26) ;  /* 0x0000000108c47547 */ /* 0x000fea000b800000 */
[----:B------:R-:W-:Y:S02]  /*1ae0*/  UIADD3 UR29, UPT, UPT, UR7, UR21, URZ ;  /* 0x00000015071d7290 */ /* 0x000fe4000fffe0ff */
[----:B------:R-:W-:Y:S01]  /*1af0*/  UIADD3 UR10, UPT, UPT, UR18, 0x20, URZ ;  /* 0x00000020120a7890 */ /* 0x000fe2000fffe0ff */
[----:B------:R-:W-:-:S11]  /*1b00*/  UMOV UR34, UR6 ;  /* 0x0000000600227c82 */ /* 0x000fd60008000000 */
.L_x_31:
[----:B-1----:R-:W-:Y:S01]  /*1b10*/  ULEA UR25, UR34, UR4, 0x3 ;  /* 0x0000000422197291 */ /* 0x002fe2000f8e18ff */
[----:B--2---:R-:W-:Y:S01]  /*1b20*/  @!P5 MOV R3, 0x6000 ;  /* 0x000060000003d802 */ /* 0x004fe20000000f00 */
[----:B--2---:R-:W-:Y:S10]  /*1b30*/  @P0 BRA `(.L_x_27) ;  /* 0x00000000000c0947 */ /* 0x004ff40003800000 */
[----:B------:R-:W-:-:S04]  /*1b40*/  SHF.L.U32 R4, R17, 0x1f, RZ ;  /* 0x0000001f11047819 */ /* 0x000fc800000006ff */
[----:B------:R-:W2:Y:S02]  /*1b50*/  SYNCS.PHASECHK.TRANS64.TRYWAIT P0, [UR25+0x40], R4 ;  /* 0x00004004ff0075a7 */ /* 0x000ea40008001119 */
[----:B--2---:R-:W-:Y:S05]  /*1b60*/  @!P0 BRA `(.L_x_28) ;  /* 0x0000006000588947 */ /* 0x004fea0003800000 */
.L_x_27:
[----:B------:R2:W-:Y:S01]  /*1b70*/  @!P5 SYNCS.ARRIVE.TRANS64 RZ, [UR25], R3 ;  /* 0x00000003ffffd9a7 */ /* 0x0005e20008000019 */
[----:B------:R-:W-:Y:S04]  /*1b80*/  BSSY.RECONVERGENT B0, `(.L_x_29) ;  /* 0x0000003000007945 */ /* 0x000fe80003800200 */
[----:B------:R-:W-:Y:S05]  /*1b90*/  @P4 BRA `(.L_x_30) ;  /* 0x0000000000044947 */ /* 0x000fea0003800000 */
[----:B------:R-:W-:Y:S05]  /*1ba0*/  BPT.TRAP 0x1 ;  /* 0x000000040000795c */ /* 0x000fea0000300000 */
.L_x_30:
[----:B------:R-:W-:Y:S05]  /*1bb0*/  BSYNC.RECONVERGENT B0 ;  /* 0x0000000000007941 */ /* 0x000fea0003800200 */
.L_x_29:
        /* <DEDUP_REMOVED lines=10> */
[----:B------:R-:W-:Y:S01]  /*1c60*/  UIADD3 UR24, UPT, UPT, UR24, 0x8400, URZ ;  /* 0x0000840018187890 */ /* 0x000fe2000fffe0ff */
[----:B-1----:R-:W-:Y:S01]  /*1c70*/  SHF.L.U32 R2, R17, 0x1f, RZ ;  /* 0x0000001f11027819 */ /* 0x002fe200000006ff */
[----:B------:R-:W-:Y:S02]  /*1c80*/  UIADD3.X UR39, UPT, UPT, URZ, UR23, URZ, UP1, !UPT ;  /* 0x00000017ff277290 */ /* 0x000fe40008ffe4ff */
[----:B------:R-:W-:Y:S01]  /*1c90*/  UIADD3.X UR33, UPT, UPT, URZ, UR23, URZ, UP0, !UPT ;  /* 0x00000017ff217290 */ /* 0x000fe200087fe4ff */
[----:B------:R1:W1:Y:S01]  /*1ca0*/  SYNCS.PHASECHK.TRANS64.TRYWAIT P0, [UR8+0x40], R2 ;  /* 0x00004002ff0075a7 */ /* 0x0002620008001108 */
[----:B------:R-:W-:Y:S01]  /*1cb0*/  ULEA UR8, UR34, UR4, 0xd ;  /* 0x0000000422087291 */ /* 0x000fe2000f8e68ff */
[----:B------:R-:W-:Y:S01]  /*1cc0*/  UMOV UR30, 0x0 ;  /* 0x00000000001e7882 */ /* 0x000fe20000000000 */
[----:B------:R-:W-:-:S02]  /*1cd0*/  UMOV UR31, 0x10000000 ;  /* 0x10000000001f7882 */ /* 0x000fc40000000000 */
[----:B------:R-:W-:Y:S02]  /*1ce0*/  UIADD3 UR16, UPT, UPT, UR8, 0x28400, URZ ;  /* 0x0002840008107890 */ /* 0x000fe4000fffe0ff */
[----:B------:R-:W-:Y:S01]  /*1cf0*/  UIADD3 UR8, UPT, UPT, UR8, 0x29400, URZ ;  /* 0x0002940008087890 */ /* 0x000fe2000fffe0ff */
[----:B------:R-:W-:Y:S01]  /*1d00*/  UMOV UR27, UR35 ;  /* 0x00000023001b7c82 */ /* 0x000fe20008000000 */
[----:B------:R-:W-:Y:S01]  /*1d10*/  UMOV UR28, UR36 ;  /* 0x00000024001c7c82 */ /* 0x000fe20008000000 */
[----:B------:R-:W-:Y:S01]  /*1d20*/  UMOV UR17, UR25 ;  /* 0x0000001900117c82 */ /* 0x000fe20008000000 */
[----:B------:R-:W-:Y:S01]  /*1d30*/  UMOV UR20, UR36 ;  /* 0x0000002400147c82 */ /* 0x000fe20008000000 */
[----:B------:R-:W-:Y:S01]  /*1d40*/  UMOV UR19, UR26 ;  /* 0x0000001a00137c82 */ /* 0x000fe20008000000 */
[----:B------:R-:W-:Y:S01]  /*1d50*/  UMOV UR12, UR36 ;  /* 0x00000024000c7c82 */ /* 0x000fe20008000000 */
[----:B------:R-:W-:Y:S01]  /*1d60*/  UMOV UR9, UR25 ;  /* 0x0000001900097c82 */ /* 0x000fe20008000000 */
[----:B------:R1:W-:Y:S01]  /*1d70*/  UTMALDG.3D [UR24], [UR38], desc[UR30] ;  /* 0x00001e18260075b4 */ /* 0x0003e20008011000 */
[----:B------:R-:W-:Y:S01]  /*1d80*/  UMOV UR11, UR26 ;  /* 0x0000001a000b7c82 */ /* 0x000fe20008000000 */
[----:B------:R-:W-:Y:S01]  /*1d90*/  UIADD3 UR21, UPT, UPT, UR21, 0x1, URZ ;  /* 0x0000000115157890 */ /* 0x000fe2000fffe0ff */
[----:B------:R-:W-:-:S03]  /*1da0*/  UMOV UR34, UR6 ;  /* 0x0000000600227c82 */ /* 0x000fc60008000000 */
[----:B------:R-:W-:Y:S01]  /*1db0*/  UISETP.NE.AND UP0, UPT, UR21, UR29, UPT ;  /* 0x0000001d1500728c */ /* 0x000fe2000bf05270 */
[----:B------:R1:W-:Y:S01]  /*1dc0*/  UTMALDG.3D [UR16], [UR32], desc[UR30] ;  /* 0x00001e10200075b4 */ /* 0x0003e20008011000 */
[----:B------:R1:W-:Y:S07]  /*1dd0*/  UTMALDG.3D [UR8], [UR32], desc[UR30] ;  /* 0x00001e08200075b4 */ /* 0x0003ee0008011000 */
[----:B------:R-:W-:Y:S05]  /*1de0*/  BRA.U UP0, `(.L_x_31) ;  /* 0xfffffffd00487547 */ /* 0x000fea000b83ffff */
.L_x_26:
[C---:B-1----:R-:W-:Y:S01]  /*1df0*/  LEA R2, R16.reuse, UR4, 0x3 ;  /* 0x0000000410027c11 */ /* 0x042fe2000f8e18ff */
[----:B------:R-:W-:Y:S01]  /*1e00*/  NOP ;  /* 0x0000000000007918 */ /* 0x000fe20000000000 */
[----:B--2---:R-:W-:Y:S02]  /*1e10*/  SHF.L.U32 R3, R13, 0x1f, RZ ;  /* 0x0000001f0d037819 */ /* 0x004fe400000006ff */
[----:B------:R-:W-:Y:S02]  /*1e20*/  LEA R4, R16, UR4, 0x4 ;  /* 0x0000000410047c11 */ /* 0x000fe4000f8e20ff */
[----:B------:R-:W1:Y:S02]  /*1e30*/  SYNCS.PHASECHK.TRANS64.TRYWAIT P0, [R2+URZ+0xd0], R3 ;  /* 0x0000d003020075a7 */ /* 0x000e6400080011ff */
[----:B-1----:R-:W-:Y:S05]  /*1e40*/  @!P0 BRA `(.L_x_32) ;  /* 0x0000005c00b88947 */ /* 0x002fea0003800000 */
.L_x_138:
[----:B------:R-:W2:Y:S01]  /*1e50*/  LDS.128 R4, [R4+0x160] ;  /* 0x0001600004047984 */ /* 0x000ea20000000c00 */
[----:B---3--:R-:W-:Y:S01]  /*1e60*/  ISETP.GE.AND P0, PT, R26, 0x1, PT ;  /* 0x000000011a00780c */ /* 0x008fe20003f06270 */
[----:B-1----:R-:W-:Y:S01]  /*1e70*/  VIADD R2, R2, 0xe0 ;  /* 0x000000e002027836 */ /* 0x002fe20000000000 */
[----:B------:R-:W-:Y:S01]  /*1e80*/  @!PT LDS RZ, [RZ] ;  /* 0x00000000fffff984 */ /* 0x000fe20000000800 */
[----:B------:R-:W-:Y:S01]  /*1e90*/  @!PT LDS RZ, [RZ] ;  /* 0x00000000fffff984 */ /* 0x000fe20000000800 */
[----:B------:R-:W-:Y:S01]  /*1ea0*/  @!PT LDS RZ, [RZ] ;  /* 0x00000000fffff984 */ /* 0x000fe20000000800 */
[----:B------:R-:W-:Y:S01]  /*1eb0*/  @!PT LDS RZ, [RZ] ;  /* 0x00000000fffff984 */ /* 0x000fe20000000800 */
[----:B------:R1:W-:Y:S06]  /*1ec0*/  MEMBAR.ALL.CTA ;  /* 0x0000000000007992 */ /* 0x0003ec0000008000 */
[----:B-1----:R-:W1:Y:S01]  /*1ed0*/  FENCE.VIEW.ASYNC.S ;  /* 0x00000000000073c6 */ /* 0x002e620000000000 */
[----:B------:R-:W-:-:S04]  /*1ee0*/  PRMT R2, RZ, 0x654, R2 ;  /* 0x00000654ff027816 */ /* 0x000fc80000000002 */
[----:B-1----:R1:W-:Y:S01]  /*1ef0*/  SYNCS.ARRIVE.TRANS64.RED.A1T0 RZ, [R2+URZ], RZ ;  /* 0x000000ff02ff79a7 */ /* 0x0023e200081004ff */
[----:B--2---:R-:W-:-:S13]  /*1f00*/  LOP3.LUT P2, RZ, R6, 0x1, RZ, 0xc0, !PT ;  /* 0x0000000106ff7812 */ /* 0x004fda000784c0ff */
[----:B------:R-:W-:Y:S01]  /*1f10*/  @P2 SHF.R.U32.HI R3, RZ, 0x10, R5 ;  /* 0x00000010ff032819 */ /* 0x000fe20000011605 */
[----:B------:R-:W-:Y:S01]  /*1f20*/  VOTEU.ANY UP0, P2 ;  /* 0x0000000000ff7886 */ /* 0x000fe20001000100 */
[----:B------:R-:W-:Y:S02]  /*1f30*/  @P2 MOV R10, R4 ;  /* 0x00000004000a2202 */ /* 0x000fe40000000f00 */
[----:B------:R-:W-:Y:S02]  /*1f40*/  @P2 R2UR.BROADCAST UR8, R3 ;  /* 0x00000000030822ca */ /* 0x000fe400008e0000 */
[----:B------:R-:W-:-:S11]  /*1f50*/  @P2 LOP3.LUT R9, R5, 0xffff, RZ, 0xc0, !PT ;  /* 0x0000ffff05092812 */ /* 0x000fd600078ec0ff */
[----:B------:R-:W-:Y:S01]  /*1f60*/  @UP0 UMOV UR36, UR8 ;  /* 0x0000000800240c82 */ /* 0x000fe20008000000 */
[----:B-1----:R-:W-:Y:S05]  /*1f70*/  @!P0 BRA `(.L_x_33) ;  /* 0x0000000000b88947 */ /* 0x002fea0003800000 */
[----:B------:R-:W4:Y:S01]  /*1f80*/  LDC.64 R4, c[0x0][0xb18] ;  /* 0x0002c600ff047b82 */ /* 0x000f220000000a00 */
[----:B------:R-:W-:-:S07]  /*1f90*/  ISETP.NE.AND P3, PT, R26, 0x1, PT ;  /* 0x000000011a00780c */ /* 0x000fce0003f65270 */
[----:B------:R-:W1:Y:S08]  /*1fa0*/  LDC.64 R6, c[0x0][0xb10] ;  /* 0x0002c400ff067b82 */ /* 0x000e700000000a00 */
[----:B------:R-:W2:Y:S08]  /*1fb0*/  LDC R14, c[0x0][0xb20] ;  /* 0x0002c800ff0e7b82 */ /* 0x000eb00000000800 */
[----:B------:R-:W3:Y:S01]  /*1fc0*/  LDC R15, c[0x0][0xb0c] ;  /* 0x0002c300ff0f7b82 */ /* 0x000ee20000000800 */
[----:B----4-:R-:W-:Y:S01]  /*1fd0*/  IMAD.HI.U32 R19, R0, R5, RZ ;  /* 0x0000000500137227 */ /* 0x010fe200078e00ff */
[----:B------:R-:W-:-:S03]  /*1fe0*/  ISETP.NE.AND P0, PT, R4, 0x1, PT ;  /* 0x000000010400780c */ /* 0x000fc60003f05270 */
[----:B------:R-:W-:-:S03]  /*1ff0*/  IMAD.HI.U32 R5, R9, R5, RZ ;  /* 0x0000000509057227 */ /* 0x000fc600078e00ff */
[----:B------:R-:W4:Y:S01]  /*2000*/  LDC.64 R2, c[0x0][0xb28] ;  /* 0x0002ca00ff027b82 */ /* 0x000f220000000a00 */
[----:B-1----:R-:W-:-:S04]  /*2010*/  IMAD.HI.U32 R20, R8, R6, RZ ;  /* 0x0000000608147227 */ /* 0x002fc800078e00ff */
[----:B------:R-:W-:Y:S01]  /*2020*/  IMAD.HI.U32 R21, R10, R6, RZ ;  /* 0x000000060a157227 */ /* 0x000fe200078e00ff */
[----:B------:R-:W-:Y:S02]  /*2030*/  SHF.R.U32.HI R20, RZ, R7, R20 ;  /* 0x00000007ff147219 */ /* 0x000fe40000011614 */
[-C--:B--2---:R-:W-:Y:S02]  /*2040*/  SHF.R.U32.HI R19, RZ, R14.reuse, R19 ;  /* 0x0000000eff137219 */ /* 0x084fe40000011613 */
[----:B------:R-:W-:Y:S02]  /*2050*/  SHF.R.U32.HI R5, RZ, R14, R5 ;  /* 0x0000000eff057219 */ /* 0x000fe40000011605 */
[----:B------:R-:W-:Y:S02]  /*2060*/  SEL R19, R0, R19, !P0 ;  /* 0x0000001300137207 */ /* 0x000fe40004000000 */
[----:B------:R-:W-:Y:S02]  /*2070*/  SHF.R.U32.HI R21, RZ, R7, R21 ;  /* 0x00000007ff157219 */ /* 0x000fe40000011615 */
[----:B---3--:R-:W-:-:S02]  /*2080*/  ISETP.NE.AND P1, PT, R15, 0x1, PT ;  /* 0x000000010f00780c */ /* 0x008fc40003f25270 */
[----:B------:R-:W-:Y:S02]  /*2090*/  SEL R5, R9, R5, !P0 ;  /* 0x0000000509057207 */ /* 0x000fe40004000000 */
[----:B------:R-:W-:Y:S02]  /*20a0*/  SEL R20, R8, R20, !P1 ;  /* 0x0000001408147207 */ /* 0x000fe40004800000 */
[----:B------:R-:W-:Y:S01]  /*20b0*/  SEL R21, R10, R21, !P1 ;  /* 0x000000150a157207 */ /* 0x000fe20004800000 */
[----:B----4-:R-:W-:-:S04]  /*20c0*/  IMAD.HI.U32 R18, R19, R2, RZ ;  /* 0x0000000213127227 */ /* 0x010fc800078e00ff */
        /* <DEDUP_REMOVED lines=10> */
[----:B------:R-:W-:-:S04]  /*2170*/  @!P0 IMAD.HI.U32 R7, R21, R2, RZ ;  /* 0x0000000215078227 */ /* 0x000fc800078e00ff */
[----:B------:R-:W-:Y:S01]  /*2180*/  IMAD.MOV R2, RZ, RZ, -R6 ;  /* 0x000000ffff027224 */ /* 0x000fe200078e0a06 */
[----:B------:R-:W-:Y:S02]  /*2190*/  @!P0 SHF.R.U32.HI R3, RZ, R3, R7 ;  /* 0x00000003ff038219 */ /* 0x000fe40000011607 */
[----:B------:R-:W-:Y:S01]  /*21a0*/  IADD3 R7, PT, PT, -R5, RZ, RZ ;  /* 0x000000ff05077210 */ /* 0x000fe20007ffe1ff */
[----:B------:R-:W-:Y:S01]  /*21b0*/  IMAD R2, R26, R2, R5 ;  /* 0x000000021a027224 */ /* 0x000fe200078e0205 */
        /* <DEDUP_REMOVED lines=10> */
.L_x_33:
[----:B------:R-:W1:Y:S02]  /*2260*/  LDCU UR8, c[0x0][0xb30] ;  /* 0x00016600ff0877ac */ /* 0x000e640008000800 */
[----:B-1----:R-:W-:-:S09]  /*2270*/  UISETP.NE.AND UP0, UPT, UR8, 0x1, UPT ;  /* 0x000000010800788c */ /* 0x002fd2000bf05270 */
[----:B------:R-:W-:Y:S05]  /*2280*/  BRA.U UP0, `(.L_x_34) ;  /* 0x0000000100407547 */ /* 0x000fea000b800000 */
[----:B------:R-:W1:Y:S08]  /*2290*/  LDC.64 R4, c[0x0][0xb10] ;  /* 0x0002c400ff047b82 */ /* 0x000e700000000a00 */
[----:B------:R-:W2:Y:S08]  /*22a0*/  LDC.64 R2, c[0x0][0xb18] ;  /* 0x0002c600ff027b82 */ /* 0x000eb00000000a00 */
[----:B------:R-:W3:Y:S08]  /*22b0*/  LDC R6, c[0x0][0xb20] ;  /* 0x0002c800ff067b82 */ /* 0x000ef00000000800 */
[----:B------:R-:W4:Y:S01]  /*22c0*/  LDC R7, c[0x0][0xb0c] ;  /* 0x0002c300ff077b82 */ /* 0x000f220000000800 */
[----:B-1----:R-:W-:-:S05]  /*22d0*/  IMAD.HI.U32 R4, R10, R4, RZ ;  /* 0x000000040a047227 */ /* 0x002fca00078e00ff */
[----:B------:R-:W-:Y:S01]  /*22e0*/  SHF.R.U32.HI R4, RZ, R5, R4 ;  /* 0x00000005ff047219 */ /* 0x000fe20000011604 */
[----:B--2---:R-:W-:Y:S01]  /*22f0*/  IMAD.HI.U32 R3, R9, R3, RZ ;  /* 0x0000000309037227 */ /* 0x004fe200078e00ff */
[----:B------:R-:W-:-:S04]  /*2300*/  ISETP.NE.AND P0, PT, R2, 0x1, PT ;  /* 0x000000010200780c */ /* 0x000fc80003f05270 */
[----:B---3--:R-:W-:-:S04]  /*2310*/  SHF.R.U32.HI R3, RZ, R6, R3 ;  /* 0x00000006ff037219 */ /* 0x008fc80000011603 */
[----:B------:R-:W-:Y:S02]  /*2320*/  SEL R3, R9, R3, !P0 ;  /* 0x0000000309037207 */ /* 0x000fe40004000000 */
[----:B----4-:R-:W-:-:S04]  /*2330*/  ISETP.NE.AND P1, PT, R7, 0x1, PT ;  /* 0x000000010700780c */ /* 0x010fc80003f25270 */
[----:B------:R-:W-:-:S05]  /*2340*/  SEL R4, R10, R4, !P1 ;  /* 0x000000040a047207 */ /* 0x000fca0004800000 */
[----:B------:R-:W-:Y:S02]  /*2350*/  IMAD.IADD R5, R3, 0x1, -R4 ;  /* 0x0000000103057824 */ /* 0x000fe400078e0a04 */
[----:B------:R-:W-:Y:S02]  /*2360*/  IMAD.IADD R3, R4, 0x1, -R3 ;  /* 0x0000000104037824 */ /* 0x000fe400078e0a03 */
[----:B------:R-:W-:Y:S02]  /*2370*/  IMAD R10, R5, R7, R10 ;  /* 0x00000007050a7224 */ /* 0x000fe400078e020a */
[----:B------:R-:W-:-:S07]  /*2380*/  IMAD R9, R3, R2, R9 ;  /* 0x0000000203097224 */ /* 0x000fce00078e0209 */
.L_x_34:
[----:B------:R-:W-:Y:S01]  /*2390*/  VIADD R16, R16, 0x1 ;  /* 0x0000000110107836 */ /* 0x000fe20000000000 */
[----:B------:R-:W-:Y:S01]  /*23a0*/  PLOP3.LUT P1, PT, PT, PT, PT, 0x80, 0x8 ;  /* 0x000000000008781c */ /* 0x000fe20003f2f070 */
[----:B------:R-:W-:Y:S02]  /*23b0*/  IMAD.IADD R15, R10, 0x1, R63 ;  /* 0x000000010a0f7824 */ /* 0x000fe400078e023f */
[----:B------:R-:W-:Y:S01]  /*23c0*/  IMAD.IADD R14, R9, 0x1, R62 ;  /* 0x00000001090e7824 */ /* 0x000fe200078e023e */
[----:B------:R-:W-:-:S04]  /*23d0*/  ISETP.NE.AND P0, PT, R16, 0x2, PT ;  /* 0x000000021000780c */ /* 0x000fc80003f05270 */
[----:B------:R-:W-:Y:S02]  /*23e0*/  SEL R2, RZ, 0x1, P0 ;  /* 0x00000001ff027807 */ /* 0x000fe40000000000 */
[----:B------:R-:W-:Y:S02]  /*23f0*/  SEL R16, R16, RZ, P0 ;  /* 0x000000ff10107207 */ /* 0x000fe40000000000 */
[----:B------:R-:W-:Y:S01]  /*2400*/  LOP3.LUT R13, R13, R2, RZ, 0x3c, !PT ;  /* 0x000000020d0d7212 */ /* 0x000fe200078e3cff */
[----:B------:R-:W-:Y:S06]  /*2410*/  @P2 BRA `(.L_x_35) ;  /* 0xfffffff000682947 */ /* 0x000fec000383ffff */
[----:B------:R-:W-:Y:S01]  /*2420*/  UIADD3 UR4, UPT, UPT, UR4, 0x40, URZ ;  /* 0x0000004004047890 */ /* 0x000fe2000fffe0ff */
[----:B------:R-:W-:-:S03]  /*2430*/  SHF.L.U32 R2, R17, 0x1f, RZ ;  /* 0x0000001f11027819 */ /* 0x000fc600000006ff */
[----:B------:R-:W-:-:S09]  /*2440*/  ULEA UR5, UR6, UR4, 0x3 ;  /* 0x0000000406057291 */ /* 0x000fd2000f8e18ff */
[----:B------:R-:W1:Y:S02]  /*2450*/  SYNCS.PHASECHK.TRANS64.TRYWAIT P0, [UR5], R2 ;  /* 0x00000002ff0075a7 */ /* 0x000e640008001105 */
[----:B-1----:R-:W-:Y:S05]  /*2460*/  @!P0 BRA `(.L_x_36) ;  /* 0x0000005800448947 */ /* 0x002fea0003800000 */
.L_x_140:
[----:B------:R-:W-:-:S04]  /*2470*/  UIADD3 UR6, UPT, UPT, UR6, 0x1, URZ ;  /* 0x0000000106067890 */ /* 0x000fc8000fffe0ff */
[----:B------:R-:W-:-:S04]  /*2480*/  UISETP.NE.AND UP0, UPT, UR6, 0x8, UPT ;  /* 0x000000080600788c */ /* 0x000fc8000bf05270 */
[----:B------:R-:W-:Y:S02]  /*2490*/  USEL UR7, URZ, 0x1, UP0 ;  /* 0x00000001ff077887 */ /* 0x000fe40008000000 */
[----:B------:R-:W-:-:S04]  /*24a0*/  USEL UR6, UR6, URZ, UP0 ;  /* 0x000000ff06067287 */ /* 0x000fc80008000000 */
[----:B------:R-:W-:Y:S01]  /*24b0*/  ULEA UR5, UR6, UR4, 0x3 ;  /* 0x0000000406057291 */ /* 0x000fe2000f8e18ff */
[----:B-1----:R-:W-:-:S04]  /*24c0*/  LOP3.LUT R2, R17, UR7, RZ, 0x3c, !PT ;  /* 0x0000000711027c12 */ /* 0x002fc8000f8e3cff */
[----:B------:R-:W-:-:S04]  /*24d0*/  SHF.L.U32 R3, R2, 0x1f, RZ ;  /* 0x0000001f02037819 */ /* 0x000fc800000006ff */
[----:B------:R-:W1:Y:S02]  /*24e0*/  SYNCS.PHASECHK.TRANS64.TRYWAIT P0, [UR5], R3 ;  /* 0x00000003ff0075a7 */ /* 0x000e640008001105 */
[----:B-1----:R-:W-:Y:S05]  /*24f0*/  @!P0 BRA `(.L_x_37) ;  /* 0x0000005800388947 */ /* 0x002fea0003800000 */
.L_x_142:
[----:B------:R-:W-:-:S04]  /*2500*/  UIADD3 UR6, UPT, UPT, UR6, 0x1, URZ ;  /* 0x0000000106067890 */ /* 0x000fc8000fffe0ff */
[----:B------:R-:W-:-:S04]  /*2510*/  UISETP.NE.AND UP0, UPT, UR6, 0x8, UPT ;  /* 0x000000080600788c */ /* 0x000fc8000bf05270 */
[----:B------:R-:W-:Y:S02]  /*2520*/  USEL UR7, URZ, 0x1, UP0 ;  /* 0x00000001ff077887 */ /* 0x000fe40008000000 */
[----:B------:R-:W-:-:S04]  /*2530*/  USEL UR6, UR6, URZ, UP0 ;  /* 0x000000ff06067287 */ /* 0x000fc80008000000 */
[----:B------:R-:W-:Y:S01]  /*2540*/  ULEA UR5, UR6, UR4, 0x3 ;  /* 0x0000000406057291 */ /* 0x000fe2000f8e18ff */
[----:B------:R-:W-:-:S04]  /*2550*/  LOP3.LUT R2, R2, UR7, RZ, 0x3c, !PT ;  /* 0x0000000702027c12 */ /* 0x000fc8000f8e3cff */
[----:B-1----:R-:W-:-:S04]  /*2560*/  SHF.L.U32 R3, R2, 0x1f, RZ ;  /* 0x0000001f02037819 */ /* 0x002fc800000006ff */
[----:B------:R-:W1:Y:S02]  /*2570*/  SYNCS.PHASECHK.TRANS64.TRYWAIT P0, [UR5], R3 ;  /* 0x00000003ff0075a7 */ /* 0x000e640008001105 */
[----:B-1----:R-:W-:Y:S05]  /*2580*/  @!P0 BRA `(.L_x_38) ;  /* 0x00000058002c8947 */ /* 0x002fea0003800000 */
.L_x_144:
        /* <DEDUP_REMOVED lines=9> */
.L_x_146:
        /* <DEDUP_REMOVED lines=9> */
.L_x_148:
        /* <DEDUP_REMOVED lines=9> */
.L_x_150:
        /* <DEDUP_REMOVED lines=9> */
.L_x_152:
[----:B------:R-:W-:-:S04]  /*27d0*/  UIADD3 UR6, UPT, UPT, UR6, 0x1, URZ ;  /* 0x0000000106067890 */ /* 0x000fc8000fffe0ff */
[----:B------:R-:W-:-:S04]  /*27e0*/  UISETP.NE.AND UP0, UPT, UR6, 0x8, UPT ;  /* 0x000000080600788c */ /* 0x000fc8000bf05270 */
[----:B------:R-:W-:Y:S02]  /*27f0*/  USEL UR5, URZ, 0x1, UP0 ;  /* 0x00000001ff057887 */ /* 0x000fe40008000000 */
[----:B------:R-:W-:-:S04]  /*2800*/  USEL UR6, UR6, URZ, UP0 ;  /* 0x000000ff06067287 */ /* 0x000fc80008000000 */
[----:B------:R-:W-:Y:S01]  /*2810*/  ULEA UR6, UR6, UR4, 0x3 ;  /* 0x0000000406067291 */ /* 0x000fe2000f8e18ff */
[----:B------:R-:W-:-:S04]  /*2820*/  LOP3.LUT R2, R2, UR5, RZ, 0x3c, !PT ;  /* 0x0000000502027c12 */ /* 0x000fc8000f8e3cff */
[----:B------:R-:W-:Y:S01]  /*2830*/  SHF.L.U32 R2, R2, 0x1f, RZ ;  /* 0x0000001f02027819 */ /* 0x000fe200000006ff */
[----:B-1--4-:R-:W-:-:S07]  /*2840*/  IMAD.U32 R0, RZ, RZ, UR6 ;  /* 0x00000006ff007e24 */ /* 0x012fce000f8e00ff */
.L_x_43:
[----:B-1----:R1:W2:Y:S02]  /*2850*/  SYNCS.PHASECHK.TRANS64.TRYWAIT P0, [R0+URZ], R2 ;  /* 0x00000002000075a7 */ /* 0x0022a400080011ff */
[----:B--2---:R-:W-:Y:S05]  /*2860*/  @!P0 NANOSLEEP.SYNCS 0x989680 ;  /* 0x009896800000895d */ /* 0x004fea0003900000 */
[----:B------:R-:W2:Y:S02]  /*2870*/  @!P0 SYNCS.PHASECHK.TRANS64 P0, [R0+URZ], R2 ;  /* 0x00000002000085a7 */ /* 0x000ea400080010ff */
[----:B--2---:R-:W-:Y:S05]  /*2880*/  @P0 EXIT ;  /* 0x000000000000094d */ /* 0x004fea0003800000 */
[----:B------:R-:W-:Y:S05]  /*2890*/  BRA `(.L_x_43) ;  /* 0xfffffffc00ec7947 */ /* 0x000fea000383ffff */
.L_x_17:
[----:B------:R-:W-:-:S04]  /*28a0*/  UISETP.NE.AND UP1, UPT, UR37, URZ, UPT ;  /* 0x000000ff2500728c */ /* 0x000fc8000bf25270 */
[----:B------:R-:W-:-:S09]  /*28b0*/  UISETP.NE.OR UP1, UPT, UR8, 0x1, UP1 ;  /* 0x000000010800788c */ /* 0x000fd20008f25670 */
[----:B------:R-:W-:Y:S05]  /*28c0*/  BRA.U UP1, `(.L_x_44) ;  /* 0x0000000501487547 */ /* 0x000fea000b800000 */
[----:B------:R-:W-:Y:S01]  /*28d0*/  ISETP.NE.AND P2, PT, R2, RZ, PT ;  /* 0x000000ff0200720c */ /* 0x000fe20003f45270 */
[----:B------:R-:W-:Y:S01]  /*28e0*/  IMAD.MOV.U32 R12, RZ, RZ, 0x1 ;  /* 0x00000001ff0c7424 */ /* 0x000fe200078e00ff */
[----:B------:R-:W-:Y:S02]  /*28f0*/  CS2R R10, SRZ ;  /* 0x00000000000a7805 */ /* 0x000fe4000001ff00 */
[----:B------:R-:W-:Y:S01]  /*2900*/  CS2R R8, SRZ ;  /* 0x0000000000087805 */ /* 0x000fe2000001ff00 */
[----:B------:R-:W-:Y:S01]  /*2910*/  UMOV UR4, 0x400 ;  /* 0x0000040000047882 */ /* 0x000fe20000000000 */
[----:B------:R-:W-:Y:S01]  /*2920*/  UMOV UR6, URZ ;  /* 0x000000ff00067c82 */ /* 0x000fe20008000000 */
[----:B------:R-:W-:-:S12]  /*2930*/  ULEA UR37, UR37, UR4, 0x18 ;  /* 0x0000000425257291 */ /* 0x000fd8000f8ec0ff */
.L_x_48:
[----:B------:R-:W-:Y:S02]  /*2940*/  LEA R0, R8, UR37, 0x3 ;  /* 0x0000002508007c11 */ /* 0x000fe4000f8e18ff */
[----:B------:R-:W-:-:S03]  /*2950*/  SHF.L.U32 R4, R9, 0x1f, RZ ;  /* 0x0000001f09047819 */ /* 0x000fc600000006ff */
[----:B------:R-:W-:Y:S01]  /*2960*/  VIADD R5, R0, 0x140 ;  /* 0x0000014000057836 */ /* 0x000fe20000000000 */
[----:B------:R-:W1:Y:S02]  /*2970*/  SYNCS.PHASECHK.TRANS64.TRYWAIT P0, [R0+URZ+0x130], R4 ;  /* 0x00013004000075a7 */ /* 0x000e6400080011ff */
[----:B-1----:R-:W-:Y:S05]  /*2980*/  @!P0 BRA `(.L_x_45) ;  /* 0x0000005400a48947 */ /* 0x002fea0003800000 */
.L_x_153:
[----:B------:R-:W-:Y:S01]  /*2990*/  ULEA UR5, UR6, UR37, 0x3 ;  /* 0x0000002506057291 */ /* 0x000fe2000f8e18ff */
[----:B-1----:R-:W-:Y:S01]  /*29a0*/  PRMT R0, RZ, 0x654, R5 ;  /* 0x00000654ff007816 */ /* 0x002fe20000000005 */
[----:B------:R-:W-:Y:S01]  /*29b0*/  @!P2 IMAD.MOV.U32 R4, RZ, RZ, 0x10 ;  /* 0x00000010ff04a424 */ /* 0x000fe200078e00ff */
[----:B------:R-:W-:Y:S01]  /*29c0*/  SHF.L.U32 R5, R12, 0x1f, RZ ;  /* 0x0000001f0c057819 */ /* 0x000fe200000006ff */
[----:B------:R-:W-:Y:S01]  /*29d0*/  UIADD3 UR4, UPT, UPT, UR5, 0xd0, URZ ;  /* 0x000000d005047890 */ /* 0x000fe2000fffe0ff */
[----:B------:R1:W-:Y:S05]  /*29e0*/  SYNCS.ARRIVE.TRANS64.RED.A1T0 RZ, [R0+URZ], RZ ;  /* 0x000000ff00ff79a7 */ /* 0x0003ea00081004ff */
[----:B------:R-:W-:Y:S01]  /*29f0*/  IMAD.U32 R6, RZ, RZ, UR4 ;  /* 0x00000004ff067e24 */ /* 0x000fe2000f8e00ff */
[----:B------:R-:W2:Y:S04]  /*2a00*/  SYNCS.PHASECHK.TRANS64.TRYWAIT P0, [UR5+0xe0], R5 ;  /* 0x0000e005ff0075a7 */ /* 0x000ea80008001105 */
[----:B------:R-:W-:Y:S01]  /*2a10*/  PRMT R6, R2, 0x654, R6 ;  /* 0x0000065402067816 */ /* 0x000fe20000000006 */
[----:B-12---:R-:W-:Y:S06]  /*2a20*/  @!P0 BRA `(.L_x_46) ;  /* 0x0000005400908947 */ /* 0x006fec0003800000 */
.L_x_155:
[----:B------:R-:W-:Y:S01]  /*2a30*/  ULEA UR4, UR6, UR37, 0x4 ;  /* 0x0000002506047291 */ /* 0x000fe2000f8e20ff */
[----:B------:R-:W-:Y:S01]  /*2a40*/  SEL R3, R6, R3, !P2 ;  /* 0x0000000306037207 */ /* 0x000fe20005000000 */
[----:B------:R-:W-:Y:S01]  /*2a50*/  UIADD3 UR5, UPT, UPT, UR5, 0xd0, URZ ;  /* 0x000000d005057890 */ /* 0x000fe2000fffe0ff */
[----:B-1----:R-:W-:Y:S01]  /*2a60*/  LEA R0, R11, UR37, 0x3 ;  /* 0x000000250b007c11 */ /* 0x002fe2000f8e18ff */
[----:B------:R-:W-:Y:S01]  /*2a70*/  UIADD3 UR4, UPT, UPT, UR4, 0x160, URZ ;  /* 0x0000016004047890 */ /* 0x000fe2000fffe0ff */
[----:B------:R1:W-:Y:S01]  /*2a80*/  @!P2 SYNCS.ARRIVE.TRANS64.RED RZ, [R3+URZ], R4 ;  /* 0x0000000403ffa9a7 */ /* 0x0003e200080004ff */
[----:B------:R-:W-:Y:S01]  /*2a90*/  UIADD3 UR6, UPT, UPT, UR6, 0x1, URZ ;  /* 0x0000000106067890 */ /* 0x000fe2000fffe0ff */
[----:B------:R-:W-:-:S03]  /*2aa0*/  VIADD R8, R8, 0x1 ;  /* 0x0000000108087836 */ /* 0x000fc60000000000 */
[----:B------:R-:W-:Y:S02]  /*2ab0*/  UISETP.NE.AND UP0, UPT, UR6, 0x2, UPT ;  /* 0x000000020600788c */ /* 0x000fe4000bf05270 */
[----:B------:R-:W-:Y:S01]  /*2ac0*/  ISETP.NE.AND P0, PT, R8, 0x2, PT ;  /* 0x000000020800780c */ /* 0x000fe20003f05270 */
[----:B------:R-:W-:Y:S06]  /*2ad0*/  UGETNEXTWORKID.BROADCAST [UR4], [UR5] ;  /* 0x00000000040073ca */ /* 0x000fec0008000100 */
[----:B------:R-:W-:Y:S02]  /*2ae0*/  USEL UR4, URZ, 0x1, UP0 ;  /* 0x00000001ff047887 */ /* 0x000fe40008000000 */
[----:B------:R-:W-:-:S04]  /*2af0*/  USEL UR6, UR6, URZ, UP0 ;  /* 0x000000ff06067287 */ /* 0x000fc80008000000 */
[----:B------:R-:W-:Y:S02]  /*2b00*/  LOP3.LUT R12, R12, UR4, RZ, 0x3c, !PT ;  /* 0x000000040c0c7c12 */ /* 0x000fe4000f8e3cff */
[----:B-1----:R-:W-:-:S04]  /*2b10*/  SHF.L.U32 R4, R10, 0x1f, RZ ;  /* 0x0000001f0a047819 */ /* 0x002fc800000006ff */
[----:B------:R-:W1:Y:S02]  /*2b20*/  SYNCS.PHASECHK.TRANS64.TRYWAIT P1, [R0+URZ+0xd0], R4 ;  /* 0x0000d004000075a7 */ /* 0x000e6400080211ff */
[----:B-1----:R-:W-:Y:S05]  /*2b30*/  @!P1 BRA `(.L_x_47) ;  /* 0x0000005400649947 */ /* 0x002fea0003800000 */
.L_x_156:
[C---:B-1----:R-:W-:Y:S01]  /*2b40*/  LEA R4, R11.reuse, UR37, 0x4 ;  /* 0x000000250b047c11 */ /* 0x042fe2000f8e20ff */
[----:B------:R-:W-:Y:S01]  /*2b50*/  VIADD R0, R0, 0xe0 ;  /* 0x000000e000007836 */ /* 0x000fe20000000000 */
[----:B------:R-:W-:Y:S01]  /*2b60*/  SEL R8, R8, RZ, P0 ;  /* 0x000000ff08087207 */ /* 0x000fe20000000000 */
[----:B------:R-:W-:-:S03]  /*2b70*/  VIADD R11, R11, 0x1 ;  /* 0x000000010b0b7836 */ /* 0x000fc60000000000 */
[----:B------:R-:W1:Y:S01]  /*2b80*/  LDS.128 R4, [R4+0x160] ;  /* 0x0001600004047984 */ /* 0x000e620000000c00 */
[----:B------:R-:W-:Y:S02]  /*2b90*/  PRMT R0, RZ, 0x654, R0 ;  /* 0x00000654ff007816 */ /* 0x000fe40000000000 */
[C---:B------:R-:W-:Y:S01]  /*2ba0*/  ISETP.NE.AND P1, PT, R11.reuse, 0x2, PT ;  /* 0x000000020b00780c */ /* 0x040fe20003f25270 */
[----:B------:R-:W-:Y:S01]  /*2bb0*/  @!PT LDS RZ, [RZ] ;  /* 0x00000000fffff984 */ /* 0x000fe20000000800 */
[----:B------:R-:W-:Y:S01]  /*2bc0*/  @!PT LDS RZ, [RZ] ;  /* 0x00000000fffff984 */ /* 0x000fe20000000800 */
[----:B------:R-:W-:Y:S01]  /*2bd0*/  @!PT LDS RZ, [RZ] ;  /* 0x00000000fffff984 */ /* 0x000fe20000000800 */
[----:B------:R-:W-:Y:S01]  /*2be0*/  @!PT LDS RZ, [RZ] ;  /* 0x00000000fffff984 */ /* 0x000fe20000000800 */
[----:B------:R2:W-:Y:S06]  /*2bf0*/  MEMBAR.ALL.CTA ;  /* 0x0000000000007992 */ /* 0x0005ec0000008000 */
[----:B--2---:R-:W2:Y:S01]  /*2c00*/  FENCE.VIEW.ASYNC.S ;  /* 0x00000000000073c6 */ /* 0x004ea20000000000 */
[----:B------:R-:W-:Y:S01]  /*2c10*/  SEL R11, R11, RZ, P1 ;  /* 0x000000ff0b0b7207 */ /* 0x000fe20000800000 */
[----:B--2---:R2:W-:Y:S01]  /*2c20*/  SYNCS.ARRIVE.TRANS64.RED.A1T0 RZ, [R0+URZ], RZ ;  /* 0x000000ff00ff79a7 */ /* 0x0045e200081004ff */
[----:B-1----:R-:W-:-:S02]  /*2c30*/  LOP3.LUT P3, RZ, R6, 0x1, RZ, 0xc0, !PT ;  /* 0x0000000106ff7812 */ /* 0x002fc4000786c0ff */
[----:B------:R-:W-:-:S04]  /*2c40*/  SEL R4, RZ, 0x1, P1 ;  /* 0x00000001ff047807 */ /* 0x000fc80000800000 */
[----:B------:R-:W-:Y:S02]  /*2c50*/  LOP3.LUT R10, R10, R4, RZ, 0x3c, !PT ;  /* 0x000000040a0a7212 */ /* 0x000fe400078e3cff */
[----:B--2---:R-:W-:-:S04]  /*2c60*/  SEL R0, RZ, 0x1, P0 ;  /* 0x00000001ff007807 */ /* 0x004fc80000000000 */
[----:B------:R-:W-:Y:S01]  /*2c70*/  LOP3.LUT R9, R9, R0, RZ, 0x3c, !PT ;  /* 0x0000000009097212 */ /* 0x000fe200078e3cff */
[----:B------:R-:W-:Y:S06]  /*2c80*/  @P3 BRA `(.L_x_48) ;  /* 0xfffffffc002c3947 */ /* 0x000fec000383ffff */
[----:B------:R-:W-:Y:S01]  /*2c90*/  ULEA UR5, UR6, UR37, 0x3 ;  /* 0x0000002506057291 */ /* 0x000fe2000f8e18ff */
[----:B------:R-:W-:-:S08]  /*2ca0*/  SHF.L.U32 R2, R12, 0x1f, RZ ;  /* 0x0000001f0c027819 */ /* 0x000fd000000006ff */
[----:B------:R-:W1:Y:S02]  /*2cb0*/  SYNCS.PHASECHK.TRANS64 P0, [UR5+0xe0], R2 ;  /* 0x0000e002ff0075a7 */ /* 0x000e640008001005 */
[----:B-1----:R-:W-:Y:S05]  /*2cc0*/  @P0 BRA `(.L_x_49) ;  /* 0x0000000000080947 */ /* 0x002fea0003800000 */
[----:B------:R-:W1:Y:S02]  /*2cd0*/  SYNCS.PHASECHK.TRANS64.TRYWAIT P0, [UR5+0xe0], R2 ;  /* 0x0000e002ff0075a7 */ /* 0x000e640008001105 */
[----:B-1----:R-:W-:Y:S05]  /*2ce0*/  @!P0 BRA `(.L_x_50) ;  /* 0x00000054000c8947 */ /* 0x002fea0003800000 */
.L_x_49:
[----:B------:R-:W-:-:S04]  /*2cf0*/  UIADD3 UR4, UPT, UPT, UR6, 0x1, URZ ;  /* 0x0000000106047890 */ /* 0x000fc8000fffe0ff */
[----:B------:R-:W-:-:S04]  /*2d00*/  UISETP.NE.AND UP0, UPT, UR4, 0x2, UPT ;  /* 0x000000020400788c */ /* 0x000fc8000bf05270 */
[----:B------:R-:W-:Y:S02]  /*2d10*/  USEL UR7, URZ, 0x1, UP0 ;  /* 0x00000001ff077887 */ /* 0x000fe40008000000 */
[----:B------:R-:W-:-:S04]  /*2d20*/  USEL UR4, UR4, URZ, UP0 ;  /* 0x000000ff04047287 */ /* 0x000fc80008000000 */
[----:B------:R-:W-:Y:S01]  /*2d30*/  ULEA UR4, UR4, UR37, 0x3 ;  /* 0x0000002504047291 */ /* 0x000fe2000f8e18ff */
[----:B-1----:R-:W-:-:S04]  /*2d40*/  LOP3.LUT R2, R12, UR7, RZ, 0x3c, !PT ;  /* 0x000000070c027c12 */ /* 0x002fc8000f8e3cff */
[----:B------:R-:W-:-:S04]  /*2d50*/  SHF.L.U32 R0, R2, 0x1f, RZ ;  /* 0x0000001f02007819 */ /* 0x000fc800000006ff */
[----:B------:R-:W1:Y:S02]  /*2d60*/  SYNCS.PHASECHK.TRANS64 P0, [UR4+0xe0], R0 ;  /* 0x0000e000ff0075a7 */ /* 0x000e640008001004 */
[----:B-1----:R-:W-:Y:S05]  /*2d70*/  @P0 EXIT ;  /* 0x000000000000094d */ /* 0x002fea0003800000 */
[----:B------:R-:W-:Y:S02]  /*2d80*/  SHF.L.U32 R2, R2, 0x1f, RZ ;  /* 0x0000001f02027819 */ /* 0x000fe400000006ff */
[----:B------:R-:W-:-:S07]  /*2d90*/  MOV R0, UR4 ;  /* 0x0000000400007c02 */ /* 0x000fce0008000f00 */
.L_x_51:
[----:B-1----:R1:W2:Y:S02]  /*2da0*/  SYNCS.PHASECHK.TRANS64.TRYWAIT P0, [R0+URZ+0xe0], R2 ;  /* 0x0000e002000075a7 */ /* 0x0022a400080011ff */
[----:B--2---:R-:W-:Y:S05]  /*2db0*/  @!P0 NANOSLEEP.SYNCS 0x989680 ;  /* 0x009896800000895d */ /* 0x004fea0003900000 */
[----:B------:R-:W2:Y:S02]  /*2dc0*/  @!P0 SYNCS.PHASECHK.TRANS64 P0, [R0+URZ+0xe0], R2 ;  /* 0x0000e002000085a7 */ /* 0x000ea400080010ff */
[----:B--2---:R-:W-:Y:S05]  /*2dd0*/  @P0 EXIT ;  /* 0x000000000000094d */ /* 0x004fea0003800000 */
[----:B------:R-:W-:Y:S05]  /*2de0*/  BRA `(.L_x_51) ;  /* 0xfffffffc00ec7947 */ /* 0x000fea000383ffff */
.L_x_44:
[----:B------:R-:W-:-:S09]  /*2df0*/  UISETP.NE.AND UP1, UPT, UR8, URZ, UPT ;  /* 0x000000ff0800728c */ /* 0x000fd2000bf25270 */
[----:B------:R-:W-:Y:S05]  /*2e00*/  BRA.U UP1, `(.L_x_52) ;  /* 0x0000000d01b47547 */ /* 0x000fea000b800000 */
[----:B------:R-:W-:Y:S01]  /*2e10*/  UMOV UR4, 0x40 ;  /* 0x0000004000047882 */ /* 0x000fe20000000000 */
[----:B------:R-:W-:Y:S01]  /*2e20*/  NOP ;  /* 0x0000000000007918 */ /* 0x000fe20000000000 */
[----:B------:R-:W-:Y:S01]  /*2e30*/  ULEA UR4, UR37, UR4, 0x18 ;  /* 0x0000000425047291 */ /* 0x000fe2000f8ec0ff */
[----:B------:R-:W-:Y:S02]  /*2e40*/  UMOV UR5, 0x400 ;  /* 0x0000040000057882 */ /* 0x000fe40000000000 */
[----:B------:R-:W-:-:S06]  /*2e50*/  ULEA UR37, UR37, UR5, 0x18 ;  /* 0x0000000525257291 */ /* 0x000fcc000f8ec0ff */
[----:B------:R-:W1:Y:S02]  /*2e60*/  LDS.U8 R0, [UR4+0x1c] ;  /* 0x00001c04ff007984 */ /* 0x000e640008000000 */
[----:B-1----:R-:W-:-:S13]  /*2e70*/  ISETP.NE.AND P0, PT, R0, RZ, PT ;  /* 0x000000ff0000720c */ /* 0x002fda0003f05270 */
[----:B------:R-:W-:Y:S05]  /*2e80*/  @P0 BRA `(.L_x_53) ;  /* 0x0000000000580947 */ /* 0x000fea0003800000 */
[----:B------:R-:W-:-:S13]  /*2e90*/  ELECT P0, URZ, PT ;  /* 0x0000000000ff782f */ /* 0x000fda0003800000 */
[----:B------:R-:W-:Y:S05]  /*2ea0*/  @!P0 BRA `(.L_x_54) ;  /* 0x0000000000608947 */ /* 0x000fea0003800000 */
[----:B------:R-:W-:Y:S01]  /*2eb0*/  UMOV UR5, 0x10 ;  /* 0x0000001000057882 */ /* 0x000fe20000000000 */
[----:B------:R-:W-:Y:S01]  /*2ec0*/  HFMA2 R0, -RZ, RZ, 0, 5.9604644775390625e-08 ;  /* 0x00000001ff007431 */ /* 0x000fe200000001ff */
[----:B------:R-:W-:-:S03]  /*2ed0*/  MOV R2, 0xffff ;  /* 0x0000ffff00027802 */ /* 0x000fc60000000f00 */
[----:B------:R-:W-:Y:S04]  /*2ee0*/  DEPBAR.LE SB1, 0x36 ;  /* 0x00009d800000791a */ /* 0x000fe80000000000 */
[----:B------:R-:W1:Y:S02]  /*2ef0*/  UTCATOMSWS.FIND_AND_SET.ALIGN UP0, UR5, UR5 ;  /* 0x00000005000575e3 */ /* 0x000e640008000800 */
[----:B-1----:R-:W-:Y:S01]  /*2f00*/  MOV R3, UR5 ;  /* 0x0000000500037c02 */ /* 0x002fe20008000f00 */
[----:B------:R-:W-:Y:S06]  /*2f10*/  BRA.U UP0, `(.L_x_55) ;  /* 0x0000000100187547 */ /* 0x000fec000b800000 */
.L_x_56:
[----:B------:R-:W-:Y:S05]  /*2f20*/  NANOSLEEP 0x64 ;  /* 0x000000640000795d */ /* 0x000fea0003800000 */
[----:B------:R-:W-:-:S05]  /*2f30*/  UMOV UR5, 0x10 ;  /* 0x0000001000057882 */ /* 0x000fca0000000000 */
[----:B------:R-:W-:Y:S04]  /*2f40*/  DEPBAR.LE SB1, 0x36 ;  /* 0x00009d800000791a */ /* 0x000fe80000000000 */
[----:B------:R-:W1:Y:S02]  /*2f50*/  UTCATOMSWS.FIND_AND_SET.ALIGN UP0, UR5, UR5 ;  /* 0x00000005000575e3 */ /* 0x000e640008000800 */
[----:B-1----:R-:W-:Y:S01]  /*2f60*/  MOV R3, UR5 ;  /* 0x0000000500037c02 */ /* 0x002fe20008000f00 */
[----:B------:R-:W-:Y:S05]  /*2f70*/  BRA.U !UP0, `(.L_x_56) ;  /* 0xfffffffd08e87547 */ /* 0x000fea000b83ffff */
.L_x_55:
[-C--:B------:R-:W-:Y:S02]  /*2f80*/  SHF.L.U32 R2, R2, R3.reuse, RZ ;  /* 0x0000000302027219 */ /* 0x080fe400000006ff */
[----:B------:R-:W-:Y:S01]  /*2f90*/  SHF.L.U32 R0, R0, R3, RZ ;  /* 0x0000000300007219 */ /* 0x000fe200000006ff */
[----:B------:R-:W-:Y:S02]  /*2fa0*/  IMAD.SHL.U32 R3, R3, 0x20, RZ ;  /* 0x0000002003037824 */ /* 0x000fe400078e00ff */
[----:B------:R1:W-:Y:S04]  /*2fb0*/  ATOMS.OR RZ, [UR4+0x14], R2 ;  /* 0x00001402ffff798c */ /* 0x0003e8000b000004 */
[----:B------:R1:W-:Y:S04]  /*2fc0*/  ATOMS.OR RZ, [UR4+0x18], R0 ;  /* 0x00001800ffff798c */ /* 0x0003e8000b000004 */
[----:B------:R1:W-:Y:S01]  /*2fd0*/  STS [UR37+0x180], R3 ;  /* 0x00018003ff007988 */ /* 0x0003e20008000825 */
[----:B------:R-:W-:Y:S05]  /*2fe0*/  BRA `(.L_x_54) ;  /* 0x0000000000107947 */ /* 0x000fea0003800000 */
.L_x_53:
[----:B------:R-:W-:Y:S02]  /*2ff0*/  MOV R0, 0xffffffff ;  /* 0xffffffff00007802 */ /* 0x000fe40000000f00 */
[----:B------:R-:W-:-:S03]  /*3000*/  MOV R2, 0x3030 ;  /* 0x0000303000027802 */ /* 0x000fc60000000f00 */
[----:B------:R1:W-:Y:S04]  /*3010*/  STS [UR37+0x180], R0 ;  /* 0x00018000ff007988 */ /* 0x0003e80008000825 */
[----:B-1-3-5:R-:W-:Y:S05]  /*3020*/  CALL.REL.NOINC `($__internal_1_$__cuda_sm10x_tcgen05_guardrail_trap_phase_invalid_during_alloc) ;  /* 0x0000005800547944 */ /* 0x02afea0003c00000 */
.L_x_54:
[----:B------:R-:W-:Y:S05]  /*3030*/  WARPSYNC.ALL ;  /* 0x0000000000007948 */ /* 0x000fea0003800000 */
[----:B------:R-:W2:Y:S01]  /*3040*/  S2UR UR5, SR_CgaCtaId ;  /* 0x00000000000579c3 */ /* 0x000ea20000008800 */
[----:B------:R-:W-:Y:S01]  /*3050*/  UMOV UR4, 0x400 ;  /* 0x0000040000047882 */ /* 0x000fe20000000000 */
[----:B------:R-:W-:-:S06]  /*3060*/  NOP ;  /* 0x0000000000007918 */ /* 0x000fcc0000000000 */
[----:B------:R-:W-:Y:S06]  /*3070*/  BAR.ARV 0x6, 0xa0 ;  /* 0x0182800000007b1d */ /* 0x000fec0000002000 */
[----:B------:R-:W4:Y:S01]  /*3080*/  LDCU UR7, c[0x0][0x38c] ;  /* 0x00007180ff0777ac */ /* 0x000f220008000800 */
[----:B------:R-:W-:Y:S01]  /*3090*/  IMAD.MOV.U32 R11, RZ, RZ, 0x1 ;  /* 0x00000001ff0b7424 */ /* 0x000fe200078e00ff */
[----:B------:R-:W-:Y:S01]  /*30a0*/  CS2R R8, SRZ ;  /* 0x0000000000087805 */ /* 0x000fe2000001ff00 */
[----:B------:R-:W-:Y:S01]  /*30b0*/  IMAD.MOV.U32 R10, RZ, RZ, RZ ;  /* 0x000000ffff0a7224 */ /* 0x000fe200078e00ff */
[----:B------:R-:W3:Y:S01]  /*30c0*/  LDCU UR6, c[0x0][0x38c] ;  /* 0x00007180ff0677ac */ /* 0x000ee20008000800 */
[----:B------:R-:W-:Y:S01]  /*30d0*/  UMOV UR15, URZ ;  /* 0x000000ff000f7c82 */ /* 0x000fe20008000000 */
[----:B------:R-:W-:Y:S01]  /*30e0*/  UMOV UR14, URZ ;  /* 0x000000ff000e7c82 */ /* 0x000fe20008000000 */
[----:B--2---:R-:W-:Y:S01]  /*30f0*/  ULEA UR5, UR5, UR4, 0x18 ;  /* 0x0000000405057291 */ /* 0x004fe2000f8ec0ff */
[----:B------:R-:W-:Y:S01]  /*3100*/  UMOV UR24, 0x0 ;  /* 0x0000000000187882 */ /* 0x000fe20000000000 */
[----:B------:R-:W-:-:S02]  /*3110*/  UMOV UR25, 0x8110910 ;  /* 0x0811091000197882 */ /* 0x000fc40000000000 */
[----:B------:R-:W-:Y:S02]  /*3120*/  UIADD3 UR10, UPT, UPT, UR5, 0x8400, URZ ;  /* 0x00008400050a7890 */ /* 0x000fe4000fffe0ff */
[----:B------:R-:W-:Y:S02]  /*3130*/  UIADD3 UR11, UPT, UPT, UR5, 0x28400, URZ ;  /* 0x00028400050b7890 */ /* 0x000fe4000fffe0ff */
[----:B----4-:R-:W-:Y:S01]  /*3140*/  UIADD3 UR7, UPT, UPT, UR7, 0x1f, URZ ;  /* 0x0000001f07077890 */ /* 0x010fe2000fffe0ff */
[----:B-1----:R-:W1:Y:S01]  /*3150*/  LDS R0, [UR5+0x180] ;  /* 0x00018005ff007984 */ /* 0x002e620008000800 */
[----:B------:R-:W-:Y:S02]  /*3160*/  USHF.R.U32.HI UR10, URZ, 0x4, UR10 ;  /* 0x00000004ff0a7899 */ /* 0x000fe4000801160a */
[----:B------:R-:W-:Y:S02]  /*3170*/  USHF.R.S32.HI UR4, URZ, 0x1f, UR7 ;  /* 0x0000001fff047899 */ /* 0x000fe40008011407 */
[----:B------:R-:W-:-:S02]  /*3180*/  USHF.R.U32.HI UR11, URZ, 0x4, UR11 ;  /* 0x00000004ff0b7899 */ /* 0x000fc4000801160b */
[----:B------:R-:W-:Y:S02]  /*3190*/  ULEA.HI UR4, UR4, UR7, URZ, 0x5 ;  /* 0x0000000704047291 */ /* 0x000fe4000f8f28ff */
[----:B------:R-:W-:Y:S02]  /*31a0*/  ULOP3.LUT UR10, UR10, 0x3fff, URZ, 0xc0, !UPT ;  /* 0x00003fff0a0a7892 */ /* 0x000fe4000f8ec0ff */
[----:B------:R-:W-:Y:S02]  /*31b0*/  USHF.R.S32.HI UR4, URZ, 0x5, UR4 ;  /* 0x00000005ff047899 */ /* 0x000fe40008011404 */
[----:B------:R-:W-:Y:S02]  /*31c0*/  ULOP3.LUT UR11, UR11, 0x3fff, URZ, 0xc0, !UPT ;  /* 0x00003fff0b0b7892 */ /* 0x000fe4000f8ec0ff */
[----:B------:R-:W-:Y:S01]  /*31d0*/  UISETP.LT.AND UP0, UPT, UR4, 0x1, UPT ;  /* 0x000000010400788c */ /* 0x000fe2000bf01270 */
[----:B------:R-:W-:Y:S01]  /*31e0*/  UMOV UR22, 0x0 ;  /* 0x0000000000167882 */ /* 0x000fe20000000000 */
[----:B------:R-:W-:-:S02]  /*31f0*/  UMOV UR23, 0x8110910 ;  /* 0x0811091000177882 */ /* 0x000fc40000000000 */
[----:B------:R-:W-:Y:S02]  /*3200*/  USEL UR9, UR4, 0x1, !UP0 ;  /* 0x0000000104097887 */ /* 0x000fe4000c000000 */
[----:B------:R-:W-:Y:S02]  /*3210*/  ULOP3.LUT UR10, UR10, 0x10000, URZ, 0xfc, !UPT ;  /* 0x000100000a0a7892 */ /* 0x000fe4000f8efcff */
[----:B------:R-:W-:Y:S02]  /*3220*/  ULOP3.LUT UR11, UR11, 0x1000000, URZ, 0xfc, !UPT ;  /* 0x010000000b0b7892 */ /* 0x000fe4000f8efcff */
[----:B------:R-:W-:Y:S02]  /*3230*/  UIADD3 UR9, UPT, UPT, -UR9, URZ, URZ ;  /* 0x000000ff09097290 */ /* 0x000fe4000fffe1ff */
[----:B---3--:R-:W-:Y:S01]  /*3240*/  UISETP.GE.AND UP3, UPT, UR6, 0x1, UPT ;  /* 0x000000010600788c */ /* 0x008fe2000bf66270 */
[----:B------:R-:W-:Y:S01]  /*3250*/  UMOV UR20, 0x0 ;  /* 0x0000000000147882 */ /* 0x000fe20000000000 */
[----:B------:R-:W-:Y:S01]  /*3260*/  UMOV UR21, 0x8110910 ;  /* 0x0811091000157882 */ /* 0x000fe20000000000 */
[----:B------:R-:W-:Y:S01]  /*3270*/  UMOV UR18, 0x0 ;  /* 0x0000000000127882 */ /* 0x000fe20000000000 */
[----:B------:R-:W-:Y:S01]  /*3280*/  UMOV UR19, 0x8110910 ;  /* 0x0811091000137882 */ /* 0x000fe20000000000 */
[----:B-1----:R-:W-:-:S15]  /*3290*/  R2UR UR16, R0 ;  /* 0x00000000001072ca */ /* 0x002fde00000e0000 */
.L_x_63:
[----:B------:R-:W-:Y:S02]  /*32a0*/  LEA R0, R10, UR5, 0x3 ;  /* 0x000000050a007c11 */ /* 0x000fe4000f8e18ff */
[----:B------:R-:W-:Y:S02]  /*32b0*/  SHF.L.U32 R2, R9, 0x1f, RZ ;  /* 0x0000001f09027819 */ /* 0x000fe400000006ff */
[----:B------:R-:W-:Y:S01]  /*32c0*/  PLOP3.LUT P0, PT, PT, PT, UP3, 0x80, 0x8 ;  /* 0x000000000008781c */ /* 0x000fe20003f0f038 */
[----:B------:R-:W-:Y:S01]  /*32d0*/  VIADD R3, R0, 0xe0 ;  /* 0x000000e000037836 */ /* 0x000fe20000000000 */
[----:B-1----:R-:W1:Y:S02]  /*32e0*/  SYNCS.PHASECHK.TRANS64.TRYWAIT P1, [R0+URZ+0xd0], R2 ;  /* 0x0000d002000075a7 */ /* 0x002e6400080211ff */
[----:B-1-3--:R-:W-:Y:S09]  /*32f0*/  @!P1 BRA `(.L_x_57) ;  /* 0x0000004c00a09947 */ /* 0x00aff20003800000 */
.L_x_158:
[----:B------:R-:W-:Y:S01]  /*3300*/  LEA R4, R10, UR5, 0x4 ;  /* 0x000000050a047c11 */ /* 0x000fe2000f8e20ff */
[----:B------:R-:W-:Y:S01]  /*3310*/  @UP3 ULEA UR6, UR14, UR5, 0x3 ;  /* 0x000000050e063291 */ /* 0x000fe2000f8e18ff */
[----:B------:R-:W-:Y:S01]  /*3320*/  PLOP3.LUT P2, PT, PT, PT, PT, 0x80, 0x8 ;  /* 0x000000000008781c */ /* 0x000fe20003f4f070 */
[----:B------:R-:W-:Y:S01]  /*3330*/  ULEA UR7, UR15, UR5, 0x3 ;  /* 0x000000050f077291 */ /* 0x000fe2000f8e18ff */
[----:B------:R-:W-:Y:S01]  /*3340*/  PRMT R3, RZ, 0x654, R3 ;  /* 0x00000654ff037816 */ /* 0x000fe20000000003 */
[----:B------:R-:W-:Y:S01]  /*3350*/  ULEA UR8, UR15, UR16, 0x6 ;  /* 0x000000100f087291 */ /* 0x000fe2000f8e30ff */
[----:B------:R-:W2:Y:S01]  /*3360*/  LDS.128 R4, [R4+0x160] ;  /* 0x0001600004047984 */ /* 0x000ea20000000c00 */
[----:B-1----:R-:W-:Y:S02]  /*3370*/  @P0 SHF.L.U32 R2, R8, 0x1f, RZ ;  /* 0x0000001f08020819 */ /* 0x002fe400000006ff */
[----:B------:R-:W-:Y:S01]  /*3380*/  SHF.L.U32 R0, R11, 0x1f, RZ ;  /* 0x0000001f0b007819 */ /* 0x000fe200000006ff */
[----:B------:R-:W-:Y:S01]  /*3390*/  @!PT LDS RZ, [RZ] ;  /* 0x00000000fffff984 */ /* 0x000fe20000000800 */
[----:B------:R-:W-:Y:S01]  /*33a0*/  @!PT LDS RZ, [RZ] ;  /* 0x00000000fffff984 */ /* 0x000fe20000000800 */
[----:B------:R-:W-:Y:S01]  /*33b0*/  @!PT LDS RZ, [RZ] ;  /* 0x00000000fffff984 */ /* 0x000fe20000000800 */
[----:B------:R-:W-:Y:S01]  /*33c0*/  @!PT LDS RZ, [RZ] ;  /* 0x00000000fffff984 */ /* 0x000fe20000000800 */
[----:B------:R1:W-:Y:S06]  /*33d0*/  MEMBAR.ALL.CTA ;  /* 0x0000000000007992 */ /* 0x0003ec0000008000 */
[----:B-1----:R-:W1:Y:S02]  /*33e0*/  FENCE.VIEW.ASYNC.S ;  /* 0x00000000000073c6 */ /* 0x002e640000000000 */
[----:B-1----:R1:W-:Y:S01]  /*33f0*/  SYNCS.ARRIVE.TRANS64.RED.A1T0 RZ, [R3+URZ], RZ ;  /* 0x000000ff03ff79a7 */ /* 0x0023e200081004ff */
[----:B------:R1:W3:Y:S01]  /*3400*/  @P0 SYNCS.PHASECHK.TRANS64.TRYWAIT P2, [UR6], R2 ;  /* 0x00000002ff0005a7 */ /* 0x0002e20008041106 */
[----:B--2---:R-:W-:Y:S01]  /*3410*/  LOP3.LUT P1, RZ, R6, 0x1, RZ, 0xc0, !PT ;  /* 0x0000000106ff7812 */ /* 0x004fe2000782c0ff */
[----:B------:R-:W2:Y:S02]  /*3420*/  SYNCS.PHASECHK.TRANS64.TRYWAIT P0, [UR7+0x110], R0 ;  /* 0x00011000ff0075a7 */ /* 0x000ea40008001107 */
[----:B-123--:R-:W-:Y:S10]  /*3430*/  @!P0 BRA `(.L_x_58) ;  /* 0x0000004c00648947 */ /* 0x00eff40003800000 */
.L_x_160:
[----:B------:R-:W-:Y:S01]  /*3440*/  IADD3 R10, PT, PT, R10, 0x1, RZ ;  /* 0x000000010a0a7810 */ /* 0x000fe20007ffe0ff */
[----:B------:R-:W-:Y:S06]  /*3450*/  BRA.U !UP3, `(.L_x_59) ;  /* 0x000000010bc07547 */ /* 0x000fec000b800000 */
[----:B------:R-:W-:Y:S01]  /*3460*/  UPLOP3.LUT UP4, UPT, UPT, UPT, UPT, 0x40, 0x4 ;  /* 0x000000000004789c */ /* 0x000fe20003f8e870 */
[----:B------:R-:W-:Y:S01]  /*3470*/  UMOV UR13, UR9 ;  /* 0x00000009000d7c82 */ /* 0x000fe20008000000 */
[----:B------:R-:W-:Y:S01]  /*3480*/  UMOV UR12, UR4 ;  /* 0x00000004000c7c82 */ /* 0x000fe20008000000 */
[----:B------:R-:W-:-:S08]  /*3490*/  UMOV UR17, UR14 ;  /* 0x0000000e00117c82 */ /* 0x000fd00008000000 */
.L_x_62:
[----:B------:R-:W-:Y:S02]  /*34a0*/  UIADD3 UR13, UPT, UPT, UR13, 0x1, URZ ;  /* 0x000000010d0d7890 */ /* 0x000fe4000fffe0ff */
[----:B--2---:R-:W-:Y:S02]  /*34b0*/  ULEA UR6, UR17, UR5, 0x3 ;  /* 0x0000000511067291 */ /* 0x004fe4000f8e18ff */
[----:B------:R-:W-:Y:S01]  /*34c0*/  UISETP.NE.AND UP0, UPT, UR13, URZ, UPT ;  /* 0x000000ff0d00728c */ /* 0x000fe2000bf05270 */
[----:B---3--:R-:W-:Y:S10]  /*34d0*/  @P2 BRA `(.L_x_60) ;  /* 0x00000000000c2947 */ /* 0x008ff40003800000 */
[----:B-1----:R-:W-:Y:S04]  /*34e0*/  SHF.L.U32 R2, R8, 0x1f, RZ ;  /* 0x0000001f08027819 */ /* 0x002fe800000006ff */
[----:B------:R-:W1:Y:S02]  /*34f0*/  SYNCS.PHASECHK.TRANS64.TRYWAIT P0, [UR6], R2 ;  /* 0x00000002ff0075a7 */ /* 0x000e640008001106 */
[----:B-1----:R-:W-:Y:S05]  /*3500*/  @!P0 BRA `(.L_x_61) ;  /* 0x0000004c00488947 */ /* 0x002fea0003800000 */
.L_x_60:
[----:B------:R-:W-:Y:S01]  /*3510*/  UISETP.NE.AND UP1, UPT, UR12, 0x1, UPT ;  /* 0x000000010c00788c */ /* 0x000fe2000bf25270 */
[----:B------:R-:W-:Y:S01]  /*3520*/  PLOP3.LUT P2, PT, PT, PT, PT, 0x80, 0x8 ;  /* 0x000000000008781c */ /* 0x000fe20003f4f070 */
[----:B------:R-:W-:Y:S02]  /*3530*/  UIADD3 UR14, UPT, UPT, UR17, 0x1, URZ ;  /* 0x00000001110e7890 */ /* 0x000fe4000fffe0ff */
[----:B------:R-:W-:Y:S02]  /*3540*/  ULEA UR28, UR17, UR11, 0x9 ;  /* 0x0000000b111c7291 */ /* 0x000fe4000f8e48ff */
[----:B------:R-:W-:Y:S01]  /*3550*/  UISETP.NE.AND UP2, UPT, UR14, 0x8, UPT ;  /* 0x000000080e00788c */ /* 0x000fe2000bf45270 */
[----:B------:R-:W-:Y:S01]  /*3560*/  PLOP3.LUT P0, PT, PT, PT, UP1, 0x80, 0x8 ;  /* 0x000000000008781c */ /* 0x000fe20003f0f018 */
[----:B------:R-:W-:Y:S02]  /*3570*/  UIADD3 UR40, UPT, UPT, UR28, 0x40, URZ ;  /* 0x000000401c287890 */ /* 0x000fe4000fffe0ff */
[----:B------:R-:W-:Y:S02]  /*3580*/  USEL UR27, URZ, 0x1, UP2 ;  /* 0x00000001ff1b7887 */ /* 0x000fe40009000000 */
[----:B------:R-:W-:Y:S02]  /*3590*/  USEL UR14, UR14, URZ, UP2 ;  /* 0x000000ff0e0e7287 */ /* 0x000fe40009000000 */
[----:B------:R-:W-:Y:S02]  /*35a0*/  UIADD3 UR36, UPT, UPT, UR28, 0x80, URZ ;  /* 0x000000801c247890 */ /* 0x000fe4000fffe0ff */
[----:B------:R-:W-:Y:S01]  /*35b0*/  @UP1 ULEA UR26, UR14, UR5, 0x3 ;  /* 0x000000050e1a1291 */ /* 0x000fe2000f8e18ff */
[----:B------:R-:W-:Y:S01]  /*35c0*/  LOP3.LUT R8, R8, UR27, RZ, 0x3c, !PT ;  /* 0x0000001b08087c12 */ /* 0x000fe2000f8e3cff */
[----:B------:R-:W-:Y:S02]  /*35d0*/  UIADD3 UR32, UPT, UPT, UR28, 0xc0, URZ ;  /* 0x000000c01c207890 */ /* 0x000fe4000fffe0ff */
[----:B------:R-:W-:Y:S01]  /*35e0*/  UIADD3 UR6, UPT, UPT, UR6, 0x40, URZ ;  /* 0x0000004006067890 */ /* 0x000fe2000fffe0ff */
[----:B-1----:R-:W-:Y:S01]  /*35f0*/  @P0 SHF.L.U32 R0, R8, 0x1f, RZ ;  /* 0x0000001f08000819 */ /* 0x002fe200000006ff */
[----:B------:R-:W-:Y:S01]  /*3600*/  UIADD3 UR12, UPT, UPT, UR12, -0x1, URZ ;  /* 0xffffffff0c0c7890 */ /* 0x000fe2000fffe0ff */
[----:B------:R-:W-:Y:S02]  /*3610*/  UMOV UR29, 0x20004020 ;  /* 0x20004020001d7882 */ /* 0x000fe40000000000 */
[----:B------:R2:W3:Y:S01]  /*3620*/  @P0 SYNCS.PHASECHK.TRANS64.TRYWAIT P2, [UR26], R0 ;  /* 0x00000000ff0005a7 */ /* 0x0004e2000804111a */
[----:B------:R-:W-:Y:S01]  /*3630*/  ULEA UR26, UR17, UR10, 0xa ;  /* 0x0000000a111a7291 */ /* 0x000fe2000f8e50ff */
[----:B------:R-:W-:Y:S01]  /*3640*/  UMOV UR27, 0x40004040 ;  /* 0x40004040001b7882 */ /* 0x000fe20000000000 */
[----:B------:R-:W-:Y:S02]  /*3650*/  UMOV UR41, 0x20004020 ;  /* 0x2000402000297882 */ /* 0x000fe40000000000 */
[----:B------:R-:W-:Y:S02]  /*3660*/  UIADD3 UR38, UPT, UPT, UR26, 0x2, URZ ;  /* 0x000000021a267890 */ /* 0x000fe4000fffe0ff */
[----:B------:R-:W-:Y:S02]  /*3670*/  UIADD3 UR34, UPT, UPT, UR26, 0x4, URZ ;  /* 0x000000041a227890 */ /* 0x000fe4000fffe0ff */
[----:B------:R-:W-:Y:S01]  /*3680*/  UIADD3 UR30, UPT, UPT, UR26, 0x6, URZ ;  /* 0x000000061a1e7890 */ /* 0x000fe2000fffe0ff */
[----:B------:R2:W-:Y:S01]  /*3690*/  UTCHMMA gdesc[UR26], gdesc[UR28], tmem[UR8], tmem[UR24], idesc[UR25], UP4 ;  /* 0x00ff181c1a0075ea */ /* 0x0005e2000a000008 */
[----:B------:R-:W-:Y:S01]  /*36a0*/  UPLOP3.LUT UP4, UPT, UPT, UPT, UPT, 0x80, 0x8 ;  /* 0x000000000008789c */ /* 0x000fe20003f8f070 */
[----:B------:R-:W-:Y:S01]  /*36b0*/  UMOV UR39, 0x40004040 ;  /* 0x4000404000277882 */ /* 0x000fe20000000000 */
[----:B------:R-:W-:Y:S01]  /*36c0*/  UMOV UR37, 0x20004020 ;  /* 0x2000402000257882 */ /* 0x000fe20000000000 */
[----:B------:R2:W-:Y:S01]  /*36d0*/  UTCHMMA gdesc[UR38], gdesc[UR40], tmem[UR8], tmem[UR22], idesc[UR23], UPT ;  /* 0x00ff1628260075ea */ /* 0x0005e2000b800008 */
[----:B------:R-:W-:Y:S01]  /*36e0*/  UMOV UR35, 0x40004040 ;  /* 0x4000404000237882 */ /* 0x000fe20000000000 */
[----:B------:R-:W-:Y:S01]  /*36f0*/  UMOV UR33, 0x20004020 ;  /* 0x2000402000217882 */ /* 0x000fe20000000000 */
[----:B------:R-:W-:Y:S01]  /*3700*/  UMOV UR31, 0x40004040 ;  /* 0x40004040001f7882 */ /* 0x000fe20000000000 */
[----:B------:R2:W-:Y:S01]  /*3710*/  UTCHMMA gdesc[UR34], gdesc[UR36], tmem[UR8], tmem[UR20], idesc[UR21], UPT ;  /* 0x00ff1424220075ea */ /* 0x0005e2000b800008 */
[----:B------:R2:W-:Y:S01]  /*3720*/  UTCHMMA gdesc[UR30], gdesc[UR32], tmem[UR8], tmem[UR18], idesc[UR19], UPT ;  /* 0x00ff12201e0075ea */ /* 0x0005e2000b800008 */
[----:B------:R2:W-:Y:S01]  /*3730*/  UTCBAR [UR6], URZ ;  /* 0x000000ff060073e9 */ /* 0x0005e200080000ff */
[----:B------:R-:W-:Y:S01]  /*3740*/  UMOV UR17, UR14 ;  /* 0x0000000e00117c82 */ /* 0x000fe20008000000 */
[----:B------:R-:W-:Y:S05]  /*3750*/  BRA.U UP0, `(.L_x_62) ;  /* 0xfffffffd00507547 */ /* 0x000fea000b83ffff */
.L_x_59:
[----:B------:R-:W-:Y:S01]  /*3760*/  UIADD3 UR15, UPT, UPT, UR15, 0x1, URZ ;  /* 0x000000010f0f7890 */ /* 0x000fe2000fffe0ff */
[C---:B------:R-:W-:Y:S01]  /*3770*/  ISETP.NE.AND P0, PT, R10.reuse, 0x2, PT ;  /* 0x000000020a00780c */ /* 0x040fe20003f05270 */
[----:B------:R-:W-:Y:S02]  /*3780*/  UIADD3 UR7, UPT, UPT, UR7, 0xf0, URZ ;  /* 0x000000f007077890 */ /* 0x000fe4000fffe0ff */
[----:B------:R-:W-:Y:S01]  /*3790*/  UISETP.NE.AND UP0, UPT, UR15, 0x4, UPT ;  /* 0x000000040f00788c */ /* 0x000fe2000bf05270 */
[----:B-12---:R-:W-:Y:S02]  /*37a0*/  SEL R0, RZ, 0x1, P0 ;  /* 0x00000001ff007807 */ /* 0x006fe40000000000 */
[----:B------:R-:W-:Y:S01]  /*37b0*/  SEL R10, R10, RZ, P0 ;  /* 0x000000ff0a0a7207 */ /* 0x000fe20000000000 */
[----:B------:R-:W-:Y:S01]  /*37c0*/  USEL UR6, URZ, 0x1, UP0 ;  /* 0x00000001ff067887 */ /* 0x000fe20008000000 */
[----:B------:R-:W-:Y:S01]  /*37d0*/  LOP3.LUT R9, R9, R0, RZ, 0x3c, !PT ;  /* 0x0000000009097212 */ /* 0x000fe200078e3cff */
[----:B------:R-:W-:Y:S01]  /*37e0*/  USEL UR15, UR15, URZ, UP0 ;  /* 0x000000ff0f0f7287 */ /* 0x000fe20008000000 */
[----:B------:R1:W-:Y:S03]  /*37f0*/  UTCBAR [UR7], URZ ;  /* 0x000000ff070073e9 */ /* 0x0003e600080000ff */
[----:B------:R-:W-:Y:S01]  /*3800*/  LOP3.LUT R11, R11, UR6, RZ, 0x3c, !PT ;  /* 0x000000060b0b7c12 */ /* 0x000fe2000f8e3cff */
[----:B------:R-:W-:Y:S07]  /*3810*/  @P1 BRA `(.L_x_63) ;  /* 0xfffffff800a01947 */ /* 0x000fee000383ffff */
[----:B------:R-:W2:Y:S01]  /*3820*/  S2UR UR4, SR_CgaCtaId ;  /* 0x00000000000479c3 */ /* 0x000ea20000008800 */
[----:B------:R-:W-:Y:S01]  /*3830*/  ELECT P0, URZ, PT ;  /* 0x0000000000ff782f */ /* 0x000fe20003800000 */
[----:B------:R-:W-:Y:S01]  /*3840*/  IMAD.MOV.U32 R0, RZ, RZ, 0x1 ;  /* 0x00000001ff007424 */ /* 0x000fe200078e00ff */
[----:B------:R-:W-:Y:S01]  /*3850*/  UIADD3 UR5, UPT, UPT, UR5, 0x110, URZ ;  /* 0x0000011005057890 */ /* 0x000fe2000fffe0ff */
[----:B------:R-:W-:Y:S01]  /*3860*/  SHF.L.U32 R2, R11, 0x1f, RZ ;  /* 0x0000001f0b027819 */ /* 0x000fe200000006ff */
[----:B------:R-:W-:-:S03]  /*3870*/  UMOV UR6, 0x40 ;  /* 0x0000004000067882 */ /* 0x000fc60000000000 */
[----:B------:R-:W-:Y:S01]  /*3880*/  UVIRTCOUNT.DEALLOC.SMPOOL 0x80 ;  /* 0x000000800000784c */ /* 0x000fe20000000000 */
[----:B--2---:R-:W-:Y:S02]  /*3890*/  ULEA UR4, UR4, UR6, 0x18 ;  /* 0x0000000604047291 */ /* 0x004fe4000f8ec0ff */
[----:B------:R-:W-:-:S07]  /*38a0*/  ULEA UR6, UR15, UR5, 0x3 ;  /* 0x000000050f067291 */ /* 0x000fce000f8e18ff */
[----:B------:R2:W-:Y:S02]  /*38b0*/  @P0 STS.U8 [UR4+0x1c], R0 ;  /* 0x00001c00ff000988 */ /* 0x0005e40008000004 */
[----:B------:R-:W4:Y:S02]  /*38c0*/  SYNCS.PHASECHK.TRANS64.TRYWAIT P0, [UR6], R2 ;  /* 0x00000002ff0075a7 */ /* 0x000f240008001106 */
[----:B--2-4-:R-:W-:Y:S05]  /*38d0*/  @!P0 BRA `(.L_x_64) ;  /* 0x00000048006c8947 */ /* 0x014fea0003800000 */
.L_x_163:
[----:B-1----:R-:W-:-:S04]  /*38e0*/  UIADD3 UR7, UPT, UPT, UR15, 0x1, URZ ;  /* 0x000000010f077890 */ /* 0x002fc8000fffe0ff */
[----:B------:R-:W-:-:S04]  /*38f0*/  UISETP.NE.AND UP0, UPT, UR7, 0x4, UPT ;  /* 0x000000040700788c */ /* 0x000fc8000bf05270 */
[----:B------:R-:W-:Y:S02]  /*3900*/  USEL UR8, URZ, 0x1, UP0 ;  /* 0x00000001ff087887 */ /* 0x000fe40008000000 */
[----:B------:R-:W-:-:S04]  /*3910*/  USEL UR7, UR7, URZ, UP0 ;  /* 0x000000ff07077287 */ /* 0x000fc80008000000 */
[----:B------:R-:W-:Y:S01]  /*3920*/  ULEA UR6, UR7, UR5, 0x3 ;  /* 0x0000000507067291 */ /* 0x000fe2000f8e18ff */
[----:B--2---:R-:W-:-:S04]  /*3930*/  LOP3.LUT R2, R11, UR8, RZ, 0x3c, !PT ;  /* 0x000000080b027c12 */ /* 0x004fc8000f8e3cff */
[----:B------:R-:W-:-:S04]  /*3940*/  SHF.L.U32 R3, R2, 0x1f, RZ ;  /* 0x0000001f02037819 */ /* 0x000fc800000006ff */
[----:B------:R-:W1:Y:S02]  /*3950*/  SYNCS.PHASECHK.TRANS64.TRYWAIT P0, [UR6], R3 ;  /* 0x00000003ff0075a7 */ /* 0x000e640008001106 */
[----:B-1----:R-:W-:Y:S05]  /*3960*/  @!P0 BRA `(.L_x_65) ;  /* 0x0000004800608947 */ /* 0x002fea0003800000 */
.L_x_165:
        /* <DEDUP_REMOVED lines=9> */
.L_x_167:
[----:B------:R-:W-:-:S04]  /*3a00*/  UIADD3 UR7, UPT, UPT, UR7, 0x1, URZ ;  /* 0x0000000107077890 */ /* 0x000fc8000fffe0ff */
[----:B------:R-:W-:-:S04]  /*3a10*/  UISETP.NE.AND UP0, UPT, UR7, 0x4, UPT ;  /* 0x000000040700788c */ /* 0x000fc8000bf05270 */
[----:B------:R-:W-:Y:S02]  /*3a20*/  USEL UR6, URZ, 0x1, UP0 ;  /* 0x00000001ff067887 */ /* 0x000fe40008000000 */
[----:B------:R-:W-:-:S04]  /*3a30*/  USEL UR7, UR7, URZ, UP0 ;  /* 0x000000ff07077287 */ /* 0x000fc80008000000 */
[----:B------:R-:W-:Y:S01]  /*3a40*/  ULEA UR7, UR7, UR5, 0x3 ;  /* 0x0000000507077291 */ /* 0x000fe2000f8e18ff */
[----:B------:R-:W-:-:S04]  /*3a50*/  LOP3.LUT R2, R2, UR6, RZ, 0x3c, !PT ;  /* 0x0000000602027c12 */ /* 0x000fc8000f8e3cff */
[----:B------:R-:W-:-:S04]  /*3a60*/  SHF.L.U32 R2, R2, 0x1f, RZ ;  /* 0x0000001f02027819 */ /* 0x000fc800000006ff */
[----:B------:R-:W2:Y:S02]  /*3a70*/  SYNCS.PHASECHK.TRANS64.TRYWAIT P0, [UR7], R2 ;  /* 0x00000002ff0075a7 */ /* 0x000ea40008001107 */
[----:B--2---:R-:W-:Y:S05]  /*3a80*/  @!P0 BRA `(.L_x_67) ;  /* 0x0000004800488947 */ /* 0x004fea0003800000 */
.L_x_169:
[----:B------:R-:W-:Y:S01]  /*3a90*/  NOP ;  /* 0x0000000000007918 */ /* 0x000fe20000000000 */
[----:B-1----:R-:W1:Y:S01]  /*3aa0*/  LDS R0, [UR4+0x14] ;  /* 0x00001404ff007984 */ /* 0x002e620008000800 */
[----:B------:R-:W-:Y:S01]  /*3ab0*/  ULOP3.LUT UR6, UR16, 0xffff, URZ, 0xc0, !UPT ;  /* 0x0000ffff10067892 */ /* 0x000fe2000f8ec0ff */
[----:B------:R-:W-:Y:S01]  /*3ac0*/  UMOV UR8, 0xffff ;  /* 0x0000ffff00087882 */ /* 0x000fe20000000000 */
[----:B------:R-:W-:Y:S02]  /*3ad0*/  UMOV UR5, 0x1 ;  /* 0x0000000100057882 */ /* 0x000fe40000000000 */
[----:B------:R-:W-:-:S04]  /*3ae0*/  USHF.R.U32.HI UR6, URZ, 0x5, UR6 ;  /* 0x00000005ff067899 */ /* 0x000fc80008011606 */
[----:B------:R-:W-:Y:S02]  /*3af0*/  USHF.L.U32 UR8, UR8, UR6, URZ ;  /* 0x0000000608087299 */ /* 0x000fe400080006ff */
[----:B------:R-:W-:-:S04]  /*3b00*/  USHF.L.U32 UR5, UR5, UR6, URZ ;  /* 0x0000000605057299 */ /* 0x000fc800080006ff */
[----:B-1----:R-:W-:-:S04]  /*3b10*/  LOP3.LUT R0, R0, UR8, RZ, 0xc0, !PT ;  /* 0x0000000800007c12 */ /* 0x002fc8000f8ec0ff */
[----:B------:R-:W-:-:S13]  /*3b20*/  ISETP.NE.AND P0, PT, R0, UR8, PT ;  /* 0x0000000800007c0c */ /* 0x000fda000bf05270 */
[----:B------:R-:W-:Y:S05]  /*3b30*/  @P0 BRA `(.L_x_68) ;  /* 0x0000000000580947 */ /* 0x000fea0003800000 */
[----:B------:R-:W1:Y:S02]  /*3b40*/  LDS R0, [UR4+0x18] ;  /* 0x00001804ff007984 */ /* 0x000e640008000800 */
[----:B-1----:R-:W-:-:S04]  /*3b50*/  LOP3.LUT R0, R0, UR5, RZ, 0xc0, !PT ;  /* 0x0000000500007c12 */ /* 0x002fc8000f8ec0ff */
[----:B------:R-:W-:-:S13]  /*3b60*/  ISETP.NE.AND P0, PT, R0, UR5, PT ;  /* 0x0000000500007c0c */ /* 0x000fda000bf05270 */
[----:B------:R-:W-:Y:S05]  /*3b70*/  @P0 BRA `(.L_x_69) ;  /* 0x00000000003c0947 */ /* 0x000fea0003800000 */
[----:B------:R-:W1:Y:S01]  /*3b80*/  S2R R2, SR_LANEID ;  /* 0x0000000000027919 */ /* 0x000e620000000000 */
[----:B------:R-:W-:Y:S01]  /*3b90*/  ULOP3.LUT UR8, URZ, UR8, URZ, 0x33, !UPT ;  /* 0x00000008ff087292 */ /* 0x000fe2000f8e33ff */
[----:B------:R-:W-:Y:S02]  /*3ba0*/  VOTEU.ANY UR7, UPT, PT ;  /* 0x0000000000077886 */ /* 0x000fe400038e0100 */
[----:B------:R-:W-:-:S03]  /*3bb0*/  UFLO.U32 UR7, UR7 ;  /* 0x00000007000772bd */ /* 0x000fc600080e0000 */
[----:B------:R-:W-:-:S04]  /*3bc0*/  IMAD.U32 R0, RZ, RZ, UR8 ;  /* 0x00000008ff007e24 */ /* 0x000fc8000f8e00ff */
[----:B------:R2:W4:Y:S02]  /*3bd0*/  REDUX UR6, R0 ;  /* 0x00000000000673c4 */ /* 0x0005240000000000 */
[----:B------:R1:W-:Y:S02]  /*3be0*/  UTCATOMSWS.AND URZ, UR8 ;  /* 0x0000000800ff79e3 */ /* 0x0003e40008000000 */
[----:B-1----:R-:W-:Y:S02]  /*3bf0*/  ISETP.EQ.U32.AND P0, PT, R2, UR7, PT ;  /* 0x0000000702007c0c */ /* 0x002fe4000bf02070 */
[----:B--2---:R-:W-:Y:S02]  /*3c00*/  LOP3.LUT R0, RZ, UR5, RZ, 0x33, !PT ;  /* 0x00000005ff007c12 */ /* 0x004fe4000f8e33ff */
[----:B----4-:R-:W-:Y:S02]  /*3c10*/  MOV R2, UR6 ;  /* 0x0000000600027c02 */ /* 0x010fe40008000f00 */
[----:B------:R-:W1:Y:S07]  /*3c20*/  REDUX UR5, R0 ;  /* 0x00000000000573c4 */ /* 0x000e6e0000000000 */
[----:B------:R2:W-:Y:S01]  /*3c30*/  @P0 ATOMS.AND RZ, [UR4+0x14], R2 ;  /* 0x00001402ffff098c */ /* 0x0005e2000a800004 */
[----:B-1----:R-:W-:-:S05]  /*3c40*/  IMAD.U32 R0, RZ, RZ, UR5 ;  /* 0x00000005ff007e24 */ /* 0x002fca000f8e00ff */
[----:B------:R2:W-:Y:S01]  /*3c50*/  @P0 ATOMS.AND RZ, [UR4+0x18], R0 ;  /* 0x00001800ffff098c */ /* 0x0005e2000a800004 */
[----:B------:R-:W-:Y:S05]  /*3c60*/  BRA `(.L_x_70) ;  /* 0x0000000000147947 */ /* 0x000fea0003800000 */
.L_x_69:
[----:B------:R-:W-:Y:S02]  /*3c70*/  MOV R2, 0x3c90 ;  /* 0x00003c9000027802 */ /* 0x000fe40000000f00 */
[----:B---3-5:R-:W-:Y:S05]  /*3c80*/  CALL.REL.NOINC `($__internal_0_$__cuda_sm10x_tcgen05_guardrail_trap_col_being_dealloced_not_returned_by_alloc) ;  /* 0x0000004c00307944 */ /* 0x028fea0003c00000 */
[----:B------:R-:W-:Y:S05]  /*3c90*/  BRA `(.L_x_70) ;  /* 0x0000000000087947 */ /* 0x000fea0003800000 */
.L_x_68:
[----:B------:R-:W-:Y:S02]  /*3ca0*/  MOV R2, 0x3cc0 ;  /* 0x00003cc000027802 */ /* 0x000fe40000000f00 */
[----:B---3-5:R-:W-:Y:S05]  /*3cb0*/  CALL.REL.NOINC `($__internal_2_$__cuda_sm10x_tcgen05_guardrail_trap_unallocated_columns_being_dealloced) ;  /* 0x0000004c003c7944 */ /* 0x028fea0003c00000 */
.L_x_70:
[----:B------:R-:W-:Y:S01]  /*3cc0*/  NOP ;  /* 0x0000000000007918 */ /* 0x000fe20000000000 */
[----:B------:R-:W-:Y:S05]  /*3cd0*/  EXIT ;  /* 0x000000000000794d */ /* 0x000fea0003800000 */
.L_x_52:
[----:B------:R-:W-:-:S09]  /*3ce0*/  UISETP.NE.OR UP2, UPT, UR8, 0x3, !UP2 ;  /* 0x000000030800788c */ /* 0x000fd2000d745670 */
[----:B------:R-:W-:Y:S05]  /*3cf0*/  BRA.U UP2, `(.L_x_71) ;  /* 0x0000001102047547 */ /* 0x000fea000b800000 */
[----:B------:R-:W1:Y:S01]  /*3d00*/  LDC R0, c[0x0][0xb30] ;  /* 0x0002cc00ff007b82 */ /* 0x000e620000000800 */
[----:B------:R-:W2:Y:S01]  /*3d10*/  LDCU.64 UR8, c[0x0][0x888] ;  /* 0x00011100ff0877ac */ /* 0x000ea20008000a00 */
[----:B------:R-:W-:Y:S01]  /*3d20*/  IMAD.MOV.U32 R30, RZ, RZ, 0x1 ;  /* 0x00000001ff1e7424 */ /* 0x000fe200078e00ff */
[----:B------:R-:W-:Y:S01]  /*3d30*/  CS2R R28, SRZ ;  /* 0x00000000001c7805 */ /* 0x000fe2000001ff00 */
[----:B------:R-:W-:Y:S01]  /*3d40*/  IMAD.MOV.U32 R25, RZ, RZ, 0x2000 ;  /* 0x00002000ff197424 */ /* 0x000fe200078e00ff */
[----:B------:R-:W4:Y:S03]  /*3d50*/  LDCU.64 UR4, c[0x0][0x890] ;  /* 0x00011200ff0477ac */ /* 0x000f260008000a00 */
[----:B------:R-:W3:Y:S01]  /*3d60*/  LDC R24, c[0x0][0x370] ;  /* 0x0000dc00ff187b82 */ /* 0x000ee20000000800 */
[----:B------:R-:W-:Y:S01]  /*3d70*/  UMOV UR7, 0x400 ;  /* 0x0000040000077882 */ /* 0x000fe20000000000 */
[----:B------:R-:W-:-:S02]  /*3d80*/  UPLOP3.LUT UP1, UPT, UPT, UPT, UPT, 0x40, 0x4 ;  /* 0x000000000004789c */ /* 0x000fc40003f2e870 */
[----:B------:R-:W-:-:S04]  /*3d90*/  ULEA UR7, UR37, UR7, 0x18 ;  /* 0x0000000725077291 */ /* 0x000fc8000f8ec0ff */
[----:B------:R-:W3:Y:S01]  /*3da0*/  LDC R3, c[0x0][0xb0c] ;  /* 0x0002c300ff037b82 */ /* 0x000ee20000000800 */
[----:B------:R-:W-:Y:S02]  /*3db0*/  UIADD3 UR13, UPT, UPT, UR7, 0x98, URZ ;  /* 0x00000098070d7890 */ /* 0x000fe4000fffe0ff */
[----:B--2---:R-:W-:Y:S02]  /*3dc0*/  UISETP.NE.U32.AND UP2, UPT, UR8, URZ, UPT ;  /* 0x000000ff0800728c */ /* 0x004fe4000bf45070 */
[----:B------:R-:W-:Y:S02]  /*3dd0*/  UIADD3 UR33, UPT, UPT, UR7, 0x80, URZ ;  /* 0x0000008007217890 */ /* 0x000fe4000fffe0ff */
[----:B----4-:R-:W-:Y:S01]  /*3de0*/  UISETP.NE.U32.AND UP3, UPT, UR4, URZ, UPT ;  /* 0x000000ff0400728c */ /* 0x010fe2000bf65070 */
[----:B------:R-:W2:Y:S01]  /*3df0*/  LDC R18, c[0x0][0xb20] ;  /* 0x0002c800ff127b82 */ /* 0x000ea20000000800 */
[----:B-1----:R-:W-:Y:S01]  /*3e00*/  ISETP.NE.AND P1, PT, R0, 0x1, PT ;  /* 0x000000010000780c */ /* 0x002fe20003f25270 */
[----:B------:R-:W-:-:S02]  /*3e10*/  UISETP.NE.AND.EX UP2, UPT, UR9, URZ, UPT, UP2 ;  /* 0x000000ff0900728c */ /* 0x000fc4000bf45320 */
[----:B------:R-:W-:Y:S02]  /*3e20*/  UIADD3 UR25, UPT, UPT, UR7, 0x88, URZ ;  /* 0x0000008807197890 */ /* 0x000fe4000fffe0ff */
[----:B------:R-:W-:Y:S02]  /*3e30*/  UIADD3 UR17, UPT, UPT, UR7, 0x90, URZ ;  /* 0x0000009007117890 */ /* 0x000fe4000fffe0ff */
[----:B-----5:R-:W1:Y:S01]  /*3e40*/  LDC.64 R32, c[0x0][0x348] ;  /* 0x0000d200ff207b82 */ /* 0x020e620000000a00 */
[----:B------:R-:W-:Y:S02]  /*3e50*/  UPRMT UR13, UR37, 0x654, UR13 ;  /* 0x00000654250d7896 */ /* 0x000fe4000800000d */
[----:B------:R-:W-:-:S05]  /*3e60*/  UISETP.NE.AND.EX UP3, UPT, UR5, URZ, UPT, UP3 ;  /* 0x000000ff0500728c */ /* 0x000fca000bf65330 */
[----:B------:R-:W4:Y:S08]  /*3e70*/  LDC.64 R16, c[0x0][0xb10] ;  /* 0x0002c400ff107b82 */ /* 0x000f300000000a00 */
[----:B------:R-:W1:Y:S08]  /*3e80*/  LDC.64 R6, c[0x0][0xb18] ;  /* 0x0002c600ff067b82 */ /* 0x000e700000000a00 */
[----:B------:R-:W1:Y:S08]  /*3e90*/  LDC.64 R4, c[0x0][0xb28] ;  /* 0x0002ca00ff047b82 */ /* 0x000e700000000a00 */
[----:B--23--:R-:W1:Y:S02]  /*3ea0*/  LDC R19, c[0x0][0x374] ;  /* 0x0000dd00ff137b82 */ /* 0x00ce640000000800 */
.L_x_82:
[C---:B------:R-:W-:Y:S02]  /*3eb0*/  LEA R0, R29.reuse, UR7, 0x3 ;  /* 0x000000071d007c11 */ /* 0x040fe4000f8e18ff */
[----:B------:R-:W-:Y:S02]  /*3ec0*/  SHF.L.U32 R2, R28, 0x1f, RZ ;  /* 0x0000001f1c027819 */ /* 0x000fe400000006ff */
[----:B------:R-:W-:Y:S02]  /*3ed0*/  LEA R20, R29, UR7, 0x4 ;  /* 0x000000071d147c11 */ /* 0x000fe4000f8e20ff */
[----:B--2---:R-:W2:Y:S02]  /*3ee0*/  SYNCS.PHASECHK.TRANS64.TRYWAIT P0, [R0+URZ+0xd0], R2 ;  /* 0x0000d002000075a7 */ /* 0x004ea400080011ff */
[----:B--2---:R-:W-:Y:S05]  /*3ef0*/  @!P0 BRA `(.L_x_72) ;  /* 0x0000004400448947 */ /* 0x004fea0003800000 */
.L_x_170:
[----:B------:R-:W-:Y:S01]  /*3f00*/  ISETP.GE.AND P0, PT, R26, 0x1, PT ;  /* 0x000000011a00780c */ /* 0x000fe20003f06270 */
[----:B------:R-:W3:Y:S01]  /*3f10*/  LDS.128 R20, [R20+0x160] ;  /* 0x0001600014147984 */ /* 0x000ee20000000c00 */
[----:B--2---:R-:W-:Y:S01]  /*3f20*/  VIADD R0, R0, 0xe0 ;  /* 0x000000e000007836 */ /* 0x004fe20000000000 */
[----:B------:R-:W-:Y:S01]  /*3f30*/  @!PT LDS RZ, [RZ] ;  /* 0x00000000fffff984 */ /* 0x000fe20000000800 */
[----:B------:R-:W-:Y:S01]  /*3f40*/  @!PT LDS RZ, [RZ] ;  /* 0x00000000fffff984 */ /* 0x000fe20000000800 */
[----:B------:R-:W-:Y:S01]  /*3f50*/  @!PT LDS RZ, [RZ] ;  /* 0x00000000fffff984 */ /* 0x000fe20000000800 */
[----:B------:R-:W-:Y:S01]  /*3f60*/  @!PT LDS RZ, [RZ] ;  /* 0x00000000fffff984 */ /* 0x000fe20000000800 */
[----:B------:R2:W-:Y:S06]  /*3f70*/  MEMBAR.ALL.CTA ;  /* 0x0000000000007992 */ /* 0x0005ec0000008000 */
[----:B--2---:R-:W2:Y:S01]  /*3f80*/  FENCE.VIEW.ASYNC.S ;  /* 0x00000000000073c6 */ /* 0x004ea20000000000 */
[----:B------:R-:W-:Y:S04]  /*3f90*/  PRMT R0, RZ, 0x654, R0 ;  /* 0x00000654ff007816 */ /* 0x000fe80000000000 */
[----:B--2---:R2:W-:Y:S01]  /*3fa0*/  SYNCS.ARRIVE.TRANS64.RED.A1T0 RZ, [R0+URZ], RZ ;  /* 0x000000ff00ff79a7 */ /* 0x0045e200081004ff */
[----:B---3--:R-:W-:Y:S11]  /*3fb0*/  LOP3.LUT P3, RZ, R22, 0x1, RZ, 0xc0, !PT ;  /* 0x0000000116ff7812 */ /* 0x008ff6000786c0ff */
[----:B------:R-:W-:Y:S02]  /*3fc0*/  @!UPT UIADD3 URZ, UPT, UPT, URZ, URZ, URZ ;  /* 0x000000fffffff290 */ /* 0x000fe4000fffe0ff */
[----:B------:R-:W-:Y:S02]  /*3fd0*/  @P3 MOV R11, R20 ;  /* 0x00000014000b3202 */ /* 0x000fe40000000f00 */
[----:B------:R-:W-:Y:S01]  /*3fe0*/  @P3 LOP3.LUT R10, R21, 0xffff, RZ, 0xc0, !PT ;  /* 0x0000ffff150a3812 */ /* 0x000fe200078ec0ff */
[----:B--2---:R-:W-:Y:S06]  /*3ff0*/  @!P0 BRA `(.L_x_73) ;  /* 0x0000000000a48947 */ /* 0x004fec0003800000 */
[-C--:B-1----:R-:W-:Y:S01]  /*4000*/  IMAD.HI.U32 R0, R19, R7.reuse, RZ ;  /* 0x0000000713007227 */ /* 0x082fe200078e00ff */
[----:B------:R-:W-:Y:S02]  /*4010*/  ISETP.NE.AND P0, PT, R6, 0x1, PT ;  /* 0x000000010600780c */ /* 0x000fe40003f05270 */
[----:B------:R-:W-:Y:S01]  /*4020*/  ISETP.NE.AND P2, PT, R26, 0x1, PT ;  /* 0x000000011a00780c */ /* 0x000fe20003f45270 */
[----:B----4-:R-:W-:Y:S01]  /*4030*/  IMAD.HI.U32 R9, R24, R16, RZ ;  /* 0x0000001018097227 */ /* 0x010fe200078e00ff */
[----:B------:R-:W-:Y:S02]  /*4040*/  SHF.R.U32.HI R0, RZ, R18, R0 ;  /* 0x00000012ff007219 */ /* 0x000fe40000011600 */
[----:B------:R-:W-:Y:S01]  /*4050*/  ISETP.NE.AND P4, PT, R3, 0x1, PT ;  /* 0x000000010300780c */ /* 0x000fe20003f85270 */
[----:B------:R-:W-:Y:S01]  /*4060*/  IMAD.HI.U32 R13, R10, R7, RZ ;  /* 0x000000070a0d7227 */ /* 0x000fe200078e00ff */
[----:B------:R-:W-:Y:S02]  /*4070*/  SHF.R.U32.HI R9, RZ, R17, R9 ;  /* 0x00000011ff097219 */ /* 0x000fe40000011609 */
[----:B------:R-:W-:Y:S01]  /*4080*/  SEL R0, R19, R0, !P0 ;  /* 0x0000000013007207 */ /* 0x000fe20004000000 */
[----:B------:R-:W-:Y:S01]  /*4090*/  IMAD.HI.U32 R12, R11, R16, RZ ;  /* 0x000000100b0c7227 */ /* 0x000fe200078e00ff */
[----:B------:R-:W-:Y:S03]  /*40a0*/  SEL R9, R24, R9, !P4 ;  /* 0x0000000918097207 */ /* 0x000fe60006000000 */
[-C--:B------:R-:W-:Y:S01]  /*40b0*/  IMAD.HI.U32 R8, R0, R4.reuse, RZ ;  /* 0x0000000400087227 */ /* 0x080fe200078e00ff */
[----:B------:R-:W-:Y:S03]  /*40c0*/  SHF.R.U32.HI R12, RZ, R17, R12 ;  /* 0x00000011ff0c7219 */ /* 0x000fe6000001160c */
[----:B------:R-:W-:Y:S01]  /*40d0*/  IMAD.HI.U32 R2, R9, R4, RZ ;  /* 0x0000000409027227 */ /* 0x000fe200078e00ff */
[-C--:B------:R-:W-:Y:S02]  /*40e0*/  @P2 SHF.R.U32.HI R0, RZ, R5.reuse, R8 ;  /* 0x00000005ff002219 */ /* 0x080fe40000011608 */
[----:B------:R-:W-:Y:S02]  /*40f0*/  SHF.R.U32.HI R8, RZ, R18, R13 ;  /* 0x00000012ff087219 */ /* 0x000fe4000001160d */
[----:B------:R-:W-:Y:S01]  /*4100*/  @P2 SHF.R.U32.HI R9, RZ, R5, R2 ;  /* 0x00000005ff092219 */ /* 0x000fe20000011602 */
[----:B------:R-:W-:Y:S01]  /*4110*/  IMAD R0, R26, R0, RZ ;  /* 0x000000001a007224 */ /* 0x000fe200078e02ff */
[----:B------:R-:W-:Y:S02]  /*4120*/  SEL R8, R10, R8, !P0 ;  /* 0x000000080a087207 */ /* 0x000fe40004000000 */
[----:B------:R-:W-:Y:S01]  /*4130*/  SEL R2, R11, R12, !P4 ;  /* 0x0000000c0b027207 */ /* 0x000fe20006000000 */
[----:B------:R-:W-:Y:S01]  /*4140*/  IMAD R12, R26, R9, RZ ;  /* 0x000000091a0c7224 */ /* 0x000fe200078e02ff */
[C---:B------:R-:W-:Y:S01]  /*4150*/  ISETP.GE.AND P0, PT, R8.reuse, R0, PT ;  /* 0x000000000800720c */ /* 0x040fe20003f06270 */
[----:B------:R-:W-:Y:S03]  /*4160*/  IMAD.HI.U32 R0, R8, R4, RZ ;  /* 0x0000000408007227 */ /* 0x000fe600078e00ff */
[----:B------:R-:W-:Y:S02]  /*4170*/  ISETP.GE.OR P0, PT, R2, R12, P0 ;  /* 0x0000000c0200720c */ /* 0x000fe40000706670 */
[-C--:B------:R-:W-:Y:S04]  /*4180*/  SHF.R.U32.HI R0, RZ, R5.reuse, R0 ;  /* 0x00000005ff007219 */ /* 0x080fe80000011600 */
[----:B------:R-:W-:Y:S05]  /*4190*/  SEL R13, R8, R0, !P2 ;  /* 0x00000000080d7207 */ /* 0x000fea0005000000 */
[----:B------:R-:W-:Y:S02]  /*41a0*/  IMAD.MOV R12, RZ, RZ, -R13 ;  /* 0x000000ffff0c7224 */ /* 0x000fe400078e0a0d */
[----:B------:R-:W-:Y:S04]  /*41b0*/  @!P0 IMAD.HI.U32 R0, R2, R4, RZ ;  /* 0x0000000402008227 */ /* 0x000fe800078e00ff */
[----:B------:R-:W-:Y:S01]  /*41c0*/  IMAD R12, R26, R12, R8 ;  /* 0x0000000c1a0c7224 */ /* 0x000fe200078e0208 */
[----:B------:R-:W-:Y:S04]  /*41d0*/  @!P0 SHF.R.U32.HI R0, RZ, R5, R0 ;  /* 0x00000005ff008219 */ /* 0x000fe80000011600 */
[----:B------:R-:W-:Y:S04]  /*41e0*/  @!P0 SEL R0, R2, R0, !P2 ;  /* 0x0000000002008207 */ /* 0x000fe80005000000 */
[----:B------:R-:W-:Y:S01]  /*41f0*/  @!P0 IADD3 R13, PT, PT, R13, -R0, RZ ;  /* 0x800000000d0d8210 */ /* 0x000fe20007ffe0ff */
[----:B------:R-:W-:Y:S01]  /*4200*/  @!P0 IMAD R0, R9, R12, R0 ;  /* 0x0000000c09008224 */ /* 0x000fe200078e0200 */
[----:B------:R-:W-:Y:S01]  /*4210*/  IADD3 R9, PT, PT, -R8, RZ, RZ ;  /* 0x000000ff08097210 */ /* 0x000fe20007ffe1ff */
[--C-:B------:R-:W-:Y:S02]  /*4220*/  IMAD.MOV R12, RZ, RZ, -R2.reuse ;  /* 0x000000ffff0c7224 */ /* 0x100fe400078e0a02 */
[----:B------:R-:W-:Y:S02]  /*4230*/  @!P0 IMAD R8, R13, R26, R2 ;  /* 0x0000001a0d088224 */ /* 0x000fe400078e0202 */
[----:B------:R-:W-:Y:S02]  /*4240*/  @!P0 IMAD.MOV.U32 R2, RZ, RZ, R0 ;  /* 0x000000ffff028224 */ /* 0x000fe400078e0000 */
[----:B------:R-:W-:Y:S02]  /*4250*/  IMAD R11, R3, R12, R11 ;  /* 0x0000000c030b7224 */ /* 0x000fe400078e020b */
[----:B------:R-:W-:Y:S02]  /*4260*/  IMAD R10, R6, R9, R10 ;  /* 0x00000009060a7224 */ /* 0x000fe400078e020a */
[----:B------:R-:W-:Y:S02]  /*4270*/  IMAD R11, R2, R3, R11 ;  /* 0x00000003020b7224 */ /* 0x000fe400078e020b */
[----:B------:R-:W-:Y:S02]  /*4280*/  IMAD R10, R8, R6, R10 ;  /* 0x00000006080a7224 */ /* 0x000fe400078e020a */
.L_x_73:
[----:B------:R-:W-:Y:S05]  /*4290*/  BRA.U UP1, `(.L_x_74) ;  /* 0x0000000101107547 */ /* 0x000fea000b800000 */
[----:B------:R-:W-:Y:S04]  /*42a0*/  MOV R2, UR6 ;  /* 0x0000000600027c02 */ /* 0x000fe80008000f00 */
[----:B------:R-:W-:Y:S04]  /*42b0*/  SHF.L.U32 R2, R2, 0x1f, RZ ;  /* 0x0000001f02027819 */ /* 0x000fe800000006ff */
[----:B------:R-:W2:Y:S02]  /*42c0*/  SYNCS.PHASECHK.TRANS64.TRYWAIT P0, [UR7+0xc8], R2 ;  /* 0x0000c802ff0075a7 */ /* 0x000ea40008001107 */
[----:B--2---:R-:W-:Y:S05]  /*42d0*/  @!P0 BRA `(.L_x_75) ;  /* 0x0000004000608947 */ /* 0x004fea0003800000 */
.L_x_74:
[----:B------:R-:W-:Y:S02]  /*42e0*/  R2UR UR35, R15 ;  /* 0x000000000f2372ca */ /* 0x000fe400000e0000 */
[----:B------:R-:W-:Y:S02]  /*42f0*/  R2UR UR34, R14 ;  /* 0x000000000e2272ca */ /* 0x000fe400000e0000 */
[----:B------:R-:W-:Y:S02]  /*4300*/  ISETP.NE.U32.AND P2, PT, RZ, UR4, PT ;  /* 0x00000004ff007c0c */ /* 0x000fe4000bf45070 */
[----:B------:R-:W-:Y:S02]  /*4310*/  SHF.L.U32 R14, R30, 0x1f, RZ ;  /* 0x0000001f1e0e7819 */ /* 0x000fe400000006ff */
[----:B------:R-:W-:Y:S05]  /*4320*/  ISETP.NE.AND.EX P2, PT, RZ, UR5, PT, P2 ;  /* 0x00000005ff007c0c */ /* 0x000fea000bf45320 */
[----:B------:R-:W-:Y:S02]  /*4330*/  USHF.L.U32 UR35, UR35, 0x7, URZ ;  /* 0x0000000723237899 */ /* 0x000fe400080006ff */
[----:B------:R-:W-:Y:S01]  /*4340*/  USHF.L.U32 UR34, UR34, 0x6, URZ ;  /* 0x0000000622227899 */ /* 0x000fe200080006ff */
[----:B------:R-:W-:Y:S11]  /*4350*/  BRA.U !UP3, `(.L_x_76) ;  /* 0x000000010b347547 */ /* 0x000ff6000b800000 */
[----:B------:R-:W-:Y:S01]  /*4360*/  UPLOP3.LUT UP0, UPT, UPT, UPT, UP2, 0x80, 0x8 ;  /* 0x000000000008789c */ /* 0x000fe20003f0f020 */
[----:B--2---:R-:W-:Y:S02]  /*4370*/  HFMA2 R0, -RZ, RZ, 0, 5.9604644775390625e-08 ;  /* 0x00000001ff007431 */ /* 0x004fe400000001ff */
[----:B------:R-:W-:Y:S03]  /*4380*/  IMAD.MOV.U32 R64, RZ, RZ, 0x1 ;  /* 0x00000001ff407424 */ /* 0x000fe600078e00ff */
[----:B------:R-:W-:Y:S05]  /*4390*/  PLOP3.LUT P0, PT, PT, PT, UP0, 0x80, 0x8 ;  /* 0x000000000008781c */ /* 0x000fea0003f0f008 */
[----:B------:R-:W2:Y:S01]  /*43a0*/  @UP0 LDCU.64 UR10, c[0x0][0x888] ;  /* 0x00011100ff0a07ac */ /* 0x000ea20008000a00 */
[----:B------:R-:W-:Y:S07]  /*43b0*/  @UP0 UIMAD UR8, UR36, UR4, URZ ;  /* 0x00000004240802a4 */ /* 0x000fee000f8e02ff */
[----:B------:R-:W-:Y:S01]  /*43c0*/  @!P0 PRMT R64, R0, 0x7610, R64 ;  /* 0x0000761000408816 */ /* 0x000fe20000000040 */
[----:B--2---:R-:W-:Y:S03]  /*43d0*/  @UP0 UIMAD.WIDE UR10, UR8, 0x4, UR10 ;  /* 0x00000004080a08a5 */ /* 0x004fe6000f8e020a */
[----:B------:R-:W2:Y:S03]  /*43e0*/  @!UP0 LDCU UR8, c[0x0][0x880] ;  /* 0x00011000ff0887ac */ /* 0x000ea60008000800 */
[----:B------:R-:W-:Y:S01]  /*43f0*/  IMAD.U32 R8, RZ, RZ, UR10 ;  /* 0x0000000aff087e24 */ /* 0x000fe2000f8e00ff */
[----:B------:R-:W-:Y:S05]  /*4400*/  MOV R9, UR11 ;  /* 0x0000000b00097c02 */ /* 0x000fea0008000f00 */
[----:B------:R3:W5:Y:S02]  /*4410*/  @P0 LDG.E R35, desc[UR46][R8.64] ;  /* 0x0000002e08230981 */ /* 0x000764000c1e1900 */
[----:B--23--:R-:W-:Y:S07]  /*4420*/  @!P0 IMAD.U32 R35, RZ, RZ, UR8 ;  /* 0x00000008ff238e24 */ /* 0x00cfee000f8e00ff */
.L_x_76:
[----:B-----5:R-:W-:Y:S01]  /*4430*/  @!P2 FSETP.EQ.AND P0, PT, R35, RZ, PT ;  /* 0x000000ff2300a20b */ /* 0x020fe20003f02000 */
[----:B------:R-:W-:Y:S01]  /*4440*/  @!UPT UIADD3 URZ, UPT, UPT, URZ, URZ, URZ ;  /* 0x000000fffffff290 */ /* 0x000fe2000fffe0ff */
[----:B------:R-:W-:Y:S11]  /*4450*/  @!P2 BRA `(.L_x_77) ;  /* 0x000000000014a947 */ /* 0x000ff60003800000 */
[----:B------:R-:W-:Y:S02]  /*4460*/  LOP3.LUT P2, RZ, R64, 0xff, RZ, 0xc0, !PT ;  /* 0x000000ff40ff7812 */ /* 0x000fe4000784c0ff */
[----:B------:R-:W-:Y:S04]  /*4470*/  PLOP3.LUT P0, PT, PT, PT, UP0, 0x80, 0x8 ;  /* 0x000000000008781c */ /* 0x000fe80003f0f008 */
[----:B------:R-:W-:Y:S07]  /*4480*/  PLOP3.LUT P0, PT, P0, PT, PT, 0x8, 0x80 ;  /* 0x000000000080781c */ /* 0x000fee000070e170 */
[----:B------:R-:W-:Y:S11]  /*4490*/  @P2 FSETP.EQ.AND P0, PT, R35, RZ, PT ;  /* 0x000000ff2300220b */ /* 0x000ff60003f02000 */
[----:B------:R-:W-:Y:S02]  /*44a0*/  @!UPT UIADD3 URZ, UPT, UPT, URZ, URZ, URZ ;  /* 0x000000fffffff290 */ /* 0x000fe4000fffe0ff */
.L_x_77:
[----:B------:R-:W3:Y:S01]  /*44b0*/  SYNCS.PHASECHK.TRANS64.TRYWAIT P2, [UR7+0xa0], R14 ;  /* 0x0000a00eff0075a7 */ /* 0x000ee20008041107 */
[----:B------:R-:W-:Y:S04]  /*44c0*/  ELECT P4, URZ, PT ;  /* 0x0000000000ff782f */ /* 0x000fe80003880000 */
[----:B------:R-:W-:Y:S11]  /*44d0*/  PLOP3.LUT P4, PT, P0, P4, PT, 0xf2, 0x2f ;  /* 0x00000000002f781c */ /* 0x000ff60000789e72 */
[----:B------:R-:W-:Y:S02]  /*44e0*/  @!UPT UIADD3 URZ, UPT, UPT, URZ, URZ, URZ ;  /* 0x000000fffffff290 */ /* 0x000fe4000fffe0ff */
[----:B-1----:R-:W-:Y:S05]  /*44f0*/  @!P4 IADD3 R8, P0, PT, R32, 0x580, RZ ;  /* 0x000005802008c810 */ /* 0x002fea0007f1e0ff */
[----:B--2---:R-:W-:Y:S01]  /*4500*/  @!P4 IMAD.X R2, RZ, RZ, R33, P0 ;  /* 0x000000ffff02c224 */ /* 0x004fe200000e0621 */
[----:B---3--:R-:W-:Y:S07]  /*4510*/  @!P2 BRA `(.L_x_78) ;  /* 0x0000003c00e8a947 */ /* 0x008fee0003800000 */
.L_x_173:
[----:B------:R-:W-:Y:S01]  /*4520*/  @!P4 R2UR UR8, R2 ;  /* 0x000000000208c2ca */ /* 0x000fe200000e0000 */
[----:B------:R-:W-:Y:S01]  /*4530*/  VOTEU.ALL UP1, P4 ;  /* 0x0000000000ff7886 */ /* 0x000fe20002020000 */
[----:B------:R-:W-:Y:S01]  /*4540*/  @!P4 R2UR UR9, R8 ;  /* 0x000000000809c2ca */ /* 0x000fe200000e0000 */
[----:B-1----:R-:W-:Y:S01]  /*4550*/  @!P4 IMAD.MOV.U32 R0, RZ, RZ, 0x2000 ;  /* 0x00002000ff00c424 */ /* 0x002fe200078e00ff */
[----:B------:R-:W-:Y:S01]  /*4560*/  UMOV UR10, 0x0 ;  /* 0x00000000000a7882 */ /* 0x000fe20000000000 */
[----:B------:R-:W-:Y:S01]  /*4570*/  UMOV UR11, 0x10000000 ;  /* 0x10000000000b7882 */ /* 0x000fe20000000000 */
[----:B------:R-:W-:Y:S01]  /*4580*/  @!UP1 UIADD3 UR32, UPT, UPT, UR7, 0x200, URZ ;  /* 0x0000020007209890 */ /* 0x000fe2000fffe0ff */
[----:B------:R-:W-:Y:S06]  /*4590*/  VOTEU.ALL UP1, P4 ;  /* 0x0000000000ff7886 */ /* 0x000fec0002020000 */
[----:B------:R-:W-:Y:S01]  /*45a0*/  IMAD.U32 R9, RZ, RZ, UR8 ;  /* 0x00000008ff097e24 */ /* 0x000fe2000f8e00ff */
[----:B------:R-:W-:Y:S01]  /*45b0*/  UPRMT UR8, UR37, 0x654, UR33 ;  /* 0x0000065425087896 */ /* 0x000fe20008000021 */
[----:B------:R-:W-:Y:S03]  /*45c0*/  IMAD.U32 R8, RZ, RZ, UR9 ;  /* 0x00000009ff087e24 */ /* 0x000fe6000f8e00ff */
[----:B------:R-:W-:Y:S02]  /*45d0*/  @!P4 R2UR UR15, R9 ;  /* 0x00000000090fc2ca */ /* 0x000fe400000e0000 */
[----:B------:R-:W-:Y:S02]  /*45e0*/  @!P4 R2UR UR14, R8 ;  /* 0x00000000080ec2ca */ /* 0x000fe400000e0000 */
[----:B------:R-:W-:Y:S05]  /*45f0*/  @!P4 IADD3 R8, P0, PT, R32, 0x580, RZ ;  /* 0x000005802008c810 */ /* 0x000fea0007f1e0ff */
[----:B------:R-:W-:Y:S06]  /*4600*/  @!P4 IMAD.X R2, RZ, RZ, R33, P0 ;  /* 0x000000ffff02c224 */ /* 0x000fec00000e0621 */
[----:B------:R1:W-:Y:S01]  /*4610*/  @!UP1 UTMALDG.3D [UR32], [UR14], desc[UR10] ;  /* 0x00000a200e0095b4 */ /* 0x0003e20008011000 */
[----:B------:R1:W-:Y:S01]  /*4620*/  @!P4 SYNCS.ARRIVE.TRANS64.RED.A0TR RZ, [UR7+0x80], R0 ;  /* 0x00008000ffffc9a7 */ /* 0x0003e20008300407 */
[----:B------:R-:W-:Y:S01]  /*4630*/  SYNCS.ARRIVE.TRANS64.RED.A1T0 RZ, [UR8], RZ ;  /* 0x000000ffffff79a7 */ /* 0x000fe20008100408 */
[----:B------:R-:W2:Y:S02]  /*4640*/  SYNCS.PHASECHK.TRANS64.TRYWAIT P2, [UR7+0xa8], R14 ;  /* 0x0000a80eff0075a7 */ /* 0x000ea40008041107 */
[----:B-12---:R-:W-:Y:S05]  /*4650*/  @!P2 BRA `(.L_x_79) ;  /* 0x0000003c00b0a947 */ /* 0x006fea0003800000 */
.L_x_175:
[----:B------:R-:W-:Y:S01]  /*4660*/  @!P4 R2UR UR8, R2 ;  /* 0x000000000208c2ca */ /* 0x000fe200000e0000 */
[----:B------:R-:W-:Y:S01]  /*4670*/  VOTEU.ALL UP1, P4 ;  /* 0x0000000000ff7886 */ /* 0x000fe20002020000 */
[----:B------:R-:W-:Y:S01]  /*4680*/  @!P4 R2UR UR9, R8 ;  /* 0x000000000809c2ca */ /* 0x000fe200000e0000 */
[----:B-1----:R-:W-:Y:S01]  /*4690*/  @!P4 IMAD.MOV.U32 R0, RZ, RZ, 0x2000 ;  /* 0x00002000ff00c424 */ /* 0x002fe200078e00ff */
[----:B------:R-:W-:Y:S01]  /*46a0*/  UMOV UR10, 0x0 ;  /* 0x00000000000a7882 */ /* 0x000fe20000000000 */
[----:B------:R-:W-:Y:S01]  /*46b0*/  UMOV UR11, 0x10000000 ;  /* 0x10000000000b7882 */ /* 0x000fe20000000000 */
[----:B------:R-:W-:Y:S02]  /*46c0*/  @!UP1 UIADD3 UR26, UPT, UPT, UR34, 0x10, URZ ;  /* 0x00000010221a9890 */ /* 0x000fe4000fffe0ff */
[----:B------:R-:W-:Y:S01]  /*46d0*/  @!UP1 UIADD3 UR24, UPT, UPT, UR7, 0x2200, URZ ;  /* 0x0000220007189890 */ /* 0x000fe2000fffe0ff */
[----:B------:R-:W-:Y:S01]  /*46e0*/  VOTEU.ALL UP1, P4 ;  /* 0x0000000000ff7886 */ /* 0x000fe20002020000 */
[----:B------:R-:W-:Y:S01]  /*46f0*/  UMOV UR27, UR35 ;  /* 0x00000023001b7c82 */ /* 0x000fe20008000000 */
[----:B------:R-:W-:Y:S02]  /*4700*/  UMOV UR28, UR36 ;  /* 0x00000024001c7c82 */ /* 0x000fe40008000000 */
        /* <DEDUP_REMOVED lines=12> */
.L_x_177:
[----:B------:R-:W2:Y:S01]  /*47d0*/  LDC.64 R12, c[0x0][0xb18] ;  /* 0x0002c600ff0c7b82 */ /* 0x000ea20000000a00 */
[----:B------:R-:W-:Y:S01]  /*47e0*/  @!P4 R2UR UR8, R2 ;  /* 0x000000000208c2ca */ /* 0x000fe200000e0000 */
[----:B------:R-:W-:Y:S01]  /*47f0*/  VOTEU.ALL UP1, P4 ;  /* 0x0000000000ff7886 */ /* 0x000fe20002020000 */
[----:B------:R-:W-:Y:S01]  /*4800*/  @!P4 R2UR UR9, R8 ;  /* 0x000000000809c2ca */ /* 0x000fe200000e0000 */
[----:B-1----:R-:W-:Y:S01]  /*4810*/  @!P4 IMAD.MOV.U32 R0, RZ, RZ, 0x2000 ;  /* 0x00002000ff00c424 */ /* 0x002fe200078e00ff */
[----:B------:R-:W-:Y:S03]  /*4820*/  UMOV UR10, 0x0 ;  /* 0x00000000000a7882 */ /* 0x000fe60000000000 */
[----:B------:R-:W1:Y:S01]  /*4830*/  @!P1 LDC R2, c[0x0][0xb0c] ;  /* 0x0002c300ff029b82 */ /* 0x000e620000000800 */
[----:B------:R-:W-:Y:S01]  /*4840*/  @!UP1 UIADD3 UR18, UPT, UPT, UR34, 0x20, URZ ;  /* 0x0000002022129890 */ /* 0x000fe2000fffe0ff */
[----:B------:R-:W-:Y:S01]  /*4850*/  @P3 SHF.R.U32.HI R27, RZ, 0x10, R21 ;  /* 0x00000010ff1b3819 */ /* 0x000fe20000011615 */
[----:B------:R-:W-:Y:S01]  /*4860*/  @!UP1 UIADD3 UR16, UPT, UPT, UR7, 0x4200, URZ ;  /* 0x0000420007109890 */ /* 0x000fe2000fffe0ff */
[----:B------:R-:W-:Y:S01]  /*4870*/  VIADD R29, R29, 0x1 ;  /* 0x000000011d1d7836 */ /* 0x000fe20000000000 */
[----:B------:R-:W-:Y:S01]  /*4880*/  VOTEU.ALL UP1, P4 ;  /* 0x0000000000ff7886 */ /* 0x000fe20002020000 */
[----:B------:R-:W-:Y:S01]  /*4890*/  UMOV UR11, 0x10000000 ;  /* 0x10000000000b7882 */ /* 0x000fe20000000000 */
[----:B------:R-:W-:Y:S01]  /*48a0*/  UMOV UR19, UR35 ;  /* 0x0000002300137c82 */ /* 0x000fe20008000000 */
[----:B------:R-:W-:Y:S01]  /*48b0*/  IMAD.U32 R9, RZ, RZ, UR8 ;  /* 0x00000008ff097e24 */ /* 0x000fe2000f8e00ff */
[----:B------:R-:W-:Y:S01]  /*48c0*/  UMOV UR20, UR36 ;  /* 0x0000002400147c82 */ /* 0x000fe20008000000 */
[----:B------:R-:W-:Y:S01]  /*48d0*/  IMAD.U32 R8, RZ, RZ, UR9 ;  /* 0x00000009ff087e24 */ /* 0x000fe2000f8e00ff */
[----:B------:R-:W-:Y:S02]  /*48e0*/  UPRMT UR8, UR37, 0x654, UR17 ;  /* 0x0000065425087896 */ /* 0x000fe40008000011 */
[----:B------:R-:W-:Y:S02]  /*48f0*/  @!P4 R2UR UR15, R9 ;  /* 0x00000000090fc2ca */ /* 0x000fe400000e0000 */
[----:B------:R-:W-:Y:S02]  /*4900*/  @!P4 R2UR UR14, R8 ;  /* 0x00000000080ec2ca */ /* 0x000fe400000e0000 */
[----:B------:R-:W3:Y:S11]  /*4910*/  LDC.64 R8, c[0x0][0xb10] ;  /* 0x0002c400ff087b82 */ /* 0x000ef60000000a00 */
[----:B------:R1:W-:Y:S01]  /*4920*/  @!UP1 UTMALDG.3D [UR16], [UR14], desc[UR10] ;  /* 0x00000a100e0095b4 */ /* 0x0003e20008011000 */
[----:B------:R5:W-:Y:S01]  /*4930*/  @!P4 SYNCS.ARRIVE.TRANS64.RED.A0TR RZ, [UR7+0x90], R0 ;  /* 0x00009000ffffc9a7 */ /* 0x000be20008300407 */
[C---:B---3--:R-:W-:Y:S01]  /*4940*/  @!P1 IMAD.HI.U32 R8, R11.reuse, R8, RZ ;  /* 0x000000080b089227 */ /* 0x048fe200078e00ff */
[----:B--2---:R-:W-:Y:S02]  /*4950*/  @!P1 ISETP.NE.AND P0, PT, R12, 0x1, PT ;  /* 0x000000010c00980c */ /* 0x004fe40003f05270 */
[----:B-1----:R-:W-:Y:S01]  /*4960*/  @!P1 ISETP.NE.AND P2, PT, R2, 0x1, PT ;  /* 0x000000010200980c */ /* 0x002fe20003f45270 */
[----:B------:R-:W-:Y:S01]  /*4970*/  SYNCS.ARRIVE.TRANS64.RED.A1T0 RZ, [UR8], RZ ;  /* 0x000000ffffff79a7 */ /* 0x000fe20008100408 */
[C---:B------:R-:W-:Y:S01]  /*4980*/  @!P1 IMAD.HI.U32 R13, R10.reuse, R13, RZ ;  /* 0x0000000d0a0d9227 */ /* 0x040fe200078e00ff */
[----:B------:R-:W-:Y:S04]  /*4990*/  @!P1 SHF.R.U32.HI R8, RZ, R9, R8 ;  /* 0x00000009ff089219 */ /* 0x000fe80000011608 */
[----:B------:R-:W-:Y:S01]  /*49a0*/  @!P1 SEL R8, R11, R8, !P2 ;  /* 0x000000080b089207 */ /* 0x000fe20005000000 */
[----:B------:R-:W1:Y:S01]  /*49b0*/  SYNCS.PHASECHK.TRANS64.TRYWAIT P5, [UR7+0xb8], R14 ;  /* 0x0000b80eff0075a7 */ /* 0x000e6200080a1107 */
[----:B-----5:R-:W2:Y:S02]  /*49c0*/  @!P1 LDC R0, c[0x0][0xb20] ;  /* 0x0002c800ff009b82 */ /* 0x020ea40000000800 */
[----:B--2---:R-:W-:Y:S04]  /*49d0*/  @!P1 SHF.R.U32.HI R0, RZ, R0, R13 ;  /* 0x00000000ff009219 */ /* 0x004fe8000001160d */
[----:B------:R-:W-:Y:S05]  /*49e0*/  @!P1 SEL R9, R10, R0, !P0 ;  /* 0x000000000a099207 */ /* 0x000fea0004000000 */
[----:B------:R-:W-:Y:S02]  /*49f0*/  @!P1 IMAD.IADD R0, R9, 0x1, -R8 ;  /* 0x0000000109009824 */ /* 0x000fe400078e0a08 */
[----:B------:R-:W-:Y:S02]  /*4a00*/  @!P1 IMAD.IADD R8, R8, 0x1, -R9 ;  /* 0x0000000108089824 */ /* 0x000fe400078e0a09 */
[----:B------:R-:W-:Y:S02]  /*4a10*/  @!P1 IMAD R11, R0, R2, R11 ;  /* 0x00000002000b9224 */ /* 0x000fe400078e020b */
[----:B------:R-:W-:Y:S01]  /*4a20*/  @!P1 IMAD R10, R8, R12, R10 ;  /* 0x0000000c080a9224 */ /* 0x000fe200078e020a */
[----:B-1----:R-:W-:Y:S06]  /*4a30*/  @!P5 BRA `(.L_x_81) ;  /* 0x0000003800e8d947 */ /* 0x002fec0003800000 */
.L_x_179:
[----:B------:R-:W-:Y:S01]  /*4a40*/  @!P4 IADD3 R2, P0, PT, R32, 0x580, RZ ;  /* 0x000005802002c810 */ /* 0x000fe20007f1e0ff */
[----:B------:R-:W-:Y:S01]  /*4a50*/  VOTEU.ALL UP1, P4 ;  /* 0x0000000000ff7886 */ /* 0x000fe20002020000 */
[----:B------:R-:W-:Y:S01]  /*4a60*/  UMOV UR18, 0x0 ;  /* 0x0000000000127882 */ /* 0x000fe20000000000 */
[----:B------:R-:W-:Y:S01]  /*4a70*/  UMOV UR19, 0x10000000 ;  /* 0x1000000000137882 */ /* 0x000fe20000000000 */
[----:B------:R-:W-:Y:S01]  /*4a80*/  @!P4 R2UR UR9, R2 ;  /* 0x000000000209c2ca */ /* 0x000fe200000e0000 */
[----:B-1----:R-:W-:Y:S01]  /*4a90*/  @!P4 IMAD.X R0, RZ, RZ, R33, P0 ;  /* 0x000000ffff00c224 */ /* 0x002fe200000e0621 */
[----:B------:R-:W-:Y:S01]  /*4aa0*/  @!UP1 UIADD3 UR10, UPT, UPT, UR34, 0x30, URZ ;  /* 0x00000030220a9890 */ /* 0x000fe2000fffe0ff */
[----:B------:R-:W-:Y:S01]  /*4ab0*/  ISETP.NE.AND P0, PT, R29, 0x2, PT ;  /* 0x000000021d00780c */ /* 0x000fe20003f05270 */
[----:B------:R-:W-:Y:S01]  /*4ac0*/  UMOV UR11, UR35 ;  /* 0x00000023000b7c82 */ /* 0x000fe20008000000 */
[----:B------:R-:W-:Y:S01]  /*4ad0*/  UMOV UR12, UR36 ;  /* 0x00000024000c7c82 */ /* 0x000fe20008000000 */
[----:B------:R-:W-:Y:S01]  /*4ae0*/  @!P4 R2UR UR8, R0 ;  /* 0x000000000008c2ca */ /* 0x000fe200000e0000 */
[----:B------:R-:W-:Y:S01]  /*4af0*/  IMAD.IADD R14, R10, 0x1, R62 ;  /* 0x000000010a0e7824 */ /* 0x000fe200078e023e */
[----:B------:R-:W-:Y:S01]  /*4b00*/  @P3 R2UR UR36, R27 ;  /* 0x000000001b2432ca */ /* 0x000fe200000e0000 */
[----:B------:R-:W-:Y:S01]  /*4b10*/  IMAD.IADD R15, R11, 0x1, R63 ;  /* 0x000000010b0f7824 */ /* 0x000fe200078e023f */
[----:B------:R-:W-:Y:S02]  /*4b20*/  SEL R0, RZ, 0x1, P0 ;  /* 0x00000001ff007807 */ /* 0x000fe40000000000 */
[----:B------:R-:W-:Y:S01]  /*4b30*/  LOP3.LUT R30, R30, 0x1, RZ, 0x3c, !PT ;  /* 0x000000011e1e7812 */ /* 0x000fe200078e3cff */
[----:B------:R-:W-:Y:S01]  /*4b40*/  IMAD.U32 R8, RZ, RZ, UR9 ;  /* 0x00000009ff087e24 */ /* 0x000fe2000f8e00ff */
[----:B------:R-:W-:Y:S01]  /*4b50*/  @!UP1 UIADD3 UR9, UPT, UPT, UR7, 0x98, URZ ;  /* 0x0000009807099890 */ /* 0x000fe2000fffe0ff */
[----:B------:R-:W-:Y:S02]  /*4b60*/  LOP3.LUT R28, R28, R0, RZ, 0x3c, !PT ;  /* 0x000000001c1c7212 */ /* 0x000fe400078e3cff */
[----:B------:R-:W-:Y:S02]  /*4b70*/  SEL R29, R29, RZ, P0 ;  /* 0x000000ff1d1d7207 */ /* 0x000fe40000000000 */
[----:B------:R-:W-:Y:S01]  /*4b80*/  IMAD.U32 R9, RZ, RZ, UR8 ;  /* 0x00000008ff097e24 */ /* 0x000fe2000f8e00ff */
[----:B------:R-:W-:Y:S01]  /*4b90*/  @!P4 R2UR UR14, R8 ;  /* 0x00000000080ec2ca */ /* 0x000fe200000e0000 */
[----:B------:R-:W-:Y:S01]  /*4ba0*/  @!UP1 UIADD3 UR8, UPT, UPT, UR7, 0x6200, URZ ;  /* 0x0000620007089890 */ /* 0x000fe2000fffe0ff */
[----:B------:R-:W-:Y:S02]  /*4bb0*/  VOTEU.ALL UP1, P4 ;  /* 0x0000000000ff7886 */ /* 0x000fe40002020000 */
[----:B------:R-:W-:Y:S11]  /*4bc0*/  @!P4 R2UR UR15, R9 ;  /* 0x00000000090fc2ca */ /* 0x000ff600000e0000 */
[----:B------:R-:W-:Y:S02]  /*4bd0*/  @!UPT UIADD3 URZ, UPT, UPT, URZ, URZ, URZ ;  /* 0x000000fffffff290 */ /* 0x000fe4000fffe0ff */
[----:B------:R2:W-:Y:S01]  /*4be0*/  @!UP1 UTMALDG.3D [UR8], [UR14], desc[UR18] ;  /* 0x000012080e0095b4 */ /* 0x0005e20008011000 */
[----:B------:R2:W-:Y:S01]  /*4bf0*/  @!P4 SYNCS.ARRIVE.TRANS64.RED.A0TR RZ, [UR7+0x98], R25 ;  /* 0x00009819ffffc9a7 */ /* 0x0005e20008300407 */
[----:B------:R-:W-:Y:S01]  /*4c00*/  UPLOP3.LUT UP1, UPT, UPT, UPT, UPT, 0x80, 0x8 ;  /* 0x000000000008789c */ /* 0x000fe20003f2f070 */
[----:B------:R-:W-:Y:S01]  /*4c10*/  SYNCS.ARRIVE.TRANS64.RED.A1T0 RZ, [UR13], RZ ;  /* 0x000000ffffff79a7 */ /* 0x000fe2000810040d */
[----:B------:R-:W-:Y:S09]  /*4c20*/  @P3 BRA `(.L_x_82) ;  /* 0xfffffff000a03947 */ /* 0x000ff2000383ffff */
[----:B------:R-:W-:-:S04]  /*4c30*/  SHF.L.U32 R2, R30, 0x1f, RZ ;  /* 0x0000001f1e027819 */ /* 0x000fc800000006ff */
[----:B------:R-:W1:Y:S02]  /*4c40*/  SYNCS.PHASECHK.TRANS64.TRYWAIT P0, [UR7+0xa0], R2 ;  /* 0x0000a002ff0075a7 */ /* 0x000e640008001107 */
[----:B-1----:R-:W-:Y:S05]  /*4c50*/  @!P0 BRA `(.L_x_83) ;  /* 0x0000003800788947 */ /* 0x002fea0003800000 */
.L_x_181:
[----:B------:R-:W3:Y:S02]  /*4c60*/  SYNCS.PHASECHK.TRANS64.TRYWAIT P0, [UR7+0xa8], R2 ;  /* 0x0000a802ff0075a7 */ /* 0x000ee40008001107 */
[----:B---3--:R-:W-:Y:S05]  /*4c70*/  @!P0 BRA `(.L_x_84) ;  /* 0x0000003800888947 */ /* 0x008fea0003800000 */
.L_x_183:
[----:B------:R-:W3:Y:S02]  /*4c80*/  SYNCS.PHASECHK.TRANS64.TRYWAIT P0, [UR7+0xb0], R2 ;  /* 0x0000b002ff0075a7 */ /* 0x000ee40008001107 */
[----:B---3--:R-:W-:Y:S05]  /*4c90*/  @!P0 BRA `(.L_x_85) ;  /* 0x0000003800988947 */ /* 0x008fea0003800000 */
.L_x_185:
[----:B-1----:R-:W-:-:S07]  /*4ca0*/  MOV R0, UR7 ;  /* 0x0000000700007c02 */ /* 0x002fce0008000f00 */
.L_x_86:
[----:B-1----:R-:W-:-:S04]  /*4cb0*/  SHF.L.U32 R2, R30, 0x1f, RZ ;  /* 0x0000001f1e027819 */ /* 0x002fc800000006ff */
[----:B------:R1:W3:Y:S03]  /*4cc0*/  SYNCS.PHASECHK.TRANS64.TRYWAIT P0, [R0+URZ+0xb8], R2 ;  /* 0x0000b802000075a7 */ /* 0x0002e600080011ff */
[----:B---3--:R-:W-:Y:S05]  /*4cd0*/  @!P0 NANOSLEEP.SYNCS 0x989680 ;  /* 0x009896800000895d */ /* 0x008fea0003900000 */
[----:B------:R-:W3:Y:S02]  /*4ce0*/  @!P0 SYNCS.PHASECHK.TRANS64 P0, [R0+URZ+0xb8], R2 ;  /* 0x0000b802000085a7 */ /* 0x000ee400080010ff */
[----:B--23--:R-:W-:Y:S05]  /*4cf0*/  @P0 EXIT ;  /* 0x000000000000094d */ /* 0x00cfea0003800000 */
[----:B------:R-:W-:Y:S05]  /*4d00*/  BRA `(.L_x_86) ;  /* 0xfffffffc00e87947 */ /* 0x000fea000383ffff */
.L_x_71:
[----:B------:R-:W-:-:S06]  /*4d10*/  UISETP.GE.AND UP1, UPT, UR8, 0x4, UPT ;  /* 0x000000040800788c */ /* 0x000fcc000bf26270 */
[----:B------:R-:W-:-:S13]  /*4d20*/  PLOP3.LUT P0, PT, PT, PT, UP1, 0x80, 0x8 ;  /* 0x000000000008781c */ /* 0x000fda0003f0f018 */
[----:B------:R-:W-:Y:S05]  /*4d30*/  @!P0 EXIT ;  /* 0x000000000000894d */ /* 0x000fea0003800000 */
[----:B------:R-:W-:Y:S01]  /*4d40*/  BAR.SYNC.DEFER_BLOCKING 0x6, 0xa0 ;  /* 0x0182800000007b1d */ /* 0x000fe20000010000 */
[C---:B------:R-:W-:Y:S01]  /*4d50*/  IMAD.SHL.U32 R2, R77.reuse, 0x10, RZ ;  /* 0x000000104d027824 */ /* 0x040fe200078e00ff */
[C---:B------:R-:W-:Y:S01]  /*4d60*/  SHF.L.U32 R32, R77.reuse, 0x10, RZ ;  /* 0x000000104d207819 */ /* 0x040fe200000006ff */
[C---:B------:R-:W-:Y:S01]  /*4d70*/  IMAD.SHL.U32 R76, R77.reuse, 0x2, RZ ;  /* 0x000000024d4c7824 */ /* 0x040fe200078e00ff */
[C---:B------:R-:W-:Y:S01]  /*4d80*/  LOP3.LUT R78, R77.reuse, 0x60, RZ, 0xc0, !PT ;  /* 0x000000604d4e7812 */ /* 0x040fe200078ec0ff */
[----:B------:R-:W-:Y:S01]  /*4d90*/  HFMA2 R73, -RZ, RZ, 0, 5.9604644775390625e-08 ;  /* 0x00000001ff497431 */ /* 0x000fe200000001ff */
[----:B------:R-:W-:Y:S02]  /*4da0*/  UMOV UR48, 0x400 ;  /* 0x0000040000307882 */ /* 0x000fe40000000000 */
[----:B------:R-:W1:Y:S01]  /*4db0*/  LDC R67, c[0x0][0x370] ;  /* 0x0000dc00ff437b82 */ /* 0x000e620000000800 */
[----:B------:R-:W-:Y:S01]  /*4dc0*/  ULEA UR48, UR37, UR48, 0x18 ;  /* 0x0000003025307291 */ /* 0x000fe2000f8ec0ff */
[----:B------:R-:W-:Y:S01]  /*4dd0*/  LOP3.LUT R3, R2, 0x60, RZ, 0xc0, !PT ;  /* 0x0000006002037812 */ /* 0x000fe200078ec0ff */
[----:B------:R-:W-:Y:S01]  /*4de0*/  HFMA2 R71, -RZ, RZ, 0, 0 ;  /* 0x00000000ff477431 */ /* 0x000fe200000001ff */
[----:B------:R-:W-:Y:S01]  /*4df0*/  LOP3.LUT R75, R77, 0x2, RZ, 0xc0, !PT ;  /* 0x000000024d4b7812 */ /* 0x000fe200078ec0ff */
[----:B------:R-:W-:Y:S01]  /*4e00*/  UIADD3 UR4, UPT, UPT, UR48, 0x200, URZ ;  /* 0x0000020030047890 */ /* 0x000fe2000fffe0ff */
[----:B------:R-:W-:Y:S01]  /*4e10*/  LOP3.LUT R76, R3, 0xc, R76, 0xf8, !PT ;  /* 0x0000000c034c7812 */ /* 0x000fe200078ef84c */
[----:B------:R-:W-:Y:S01]  /*4e20*/  IMAD.MOV.U32 R31, RZ, RZ, RZ ;  /* 0x000000ffff1f7224 */ /* 0x000fe200078e00ff */
[----:B------:R-:W2:Y:S01]  /*4e30*/  LDC R28, c[0x0][0xb0c] ;  /* 0x0002c300ff1c7b82 */ /* 0x000ea20000000800 */
[----:B------:R-:W-:Y:S01]  /*4e40*/  LOP3.LUT R32, R32, 0x600000, RZ, 0xc0, !PT ;  /* 0x0060000020207812 */ /* 0x000fe200078ec0ff */
[----:B------:R-:W-:Y:S01]  /*4e50*/  IMAD.MOV.U32 R81, RZ, RZ, RZ ;  /* 0x000000ffff517224 */ /* 0x000fe200078e00ff */
[----:B------:R-:W-:Y:S01]  /*4e60*/  LOP3.LUT R76, R76, 0x790, R2, 0xf8, !PT ;  /* 0x000007904c4c7812 */ /* 0x000fe200078ef802 */
[----:B------:R-:W-:Y:S01]  /*4e70*/  IMAD.U32 R69, RZ, RZ, UR4 ;  /* 0x00000004ff457e24 */ /* 0x000fe2000f8e00ff */
[----:B------:R-:W-:Y:S01]  /*4e80*/  LOP3.LUT R77, R77, 0x4, RZ, 0xc0, !PT ;  /* 0x000000044d4d7812 */ /* 0x000fe200078ec0ff */
[----:B------:R-:W4:Y:S01]  /*4e90*/  LDCU.64 UR52, c[0x0][0x348] ;  /* 0x00006900ff3477ac */ /* 0x000f220008000a00 */
[----:B------:R-:W-:Y:S01]  /*4ea0*/  MOV R72, RZ ;  /* 0x000000ff00487202 */ /* 0x000fe20000000f00 */
[----:B------:R-:W1:Y:S01]  /*4eb0*/  LDC R65, c[0x0][0xb20] ;  /* 0x0002c800ff417b82 */ /* 0x000e620000000800 */
[----:B------:R-:W3:Y:S01]  /*4ec0*/  LDS R0, [UR48+0x180] ;  /* 0x00018030ff007984 */ /* 0x000ee20008000800 */
[----:B------:R-:W-:Y:S01]  /*4ed0*/  IMAD R76, R76, 0x4, R69 ;  /* 0x000000044c4c7824 */ /* 0x000fe200078e0245 */
[----:B------:R-:W1:Y:S03]  /*4ee0*/  LDCU.64 UR38, c[0x0][0x888] ;  /* 0x00011100ff2677ac */ /* 0x000e660008000a00 */
[--C-:B------:R-:W-:Y:S01]  /*4ef0*/  IMAD R75, R75, -0x10, R76.reuse ;  /* 0xfffffff04b4b7824 */ /* 0x100fe200078e024c */
[----:B------:R-:W1:Y:S01]  /*4f00*/  LDCU.64 UR44, c[0x0][0x890] ;  /* 0x00011200ff2c77ac */ /* 0x000e620008000a00 */
[----:B------:R-:W1:Y:S01]  /*4f10*/  LDC R27, c[0x0][0xb30] ;  /* 0x0002cc00ff1b7b82 */ /* 0x000e620000000800 */
[----:B------:R-:W-:Y:S01]  /*4f20*/  IMAD R74, R77, -0x10, R76 ;  /* 0xfffffff04d4a7824 */ /* 0x000fe200078e024c */
[----:B------:R-:W-:Y:S01]  /*4f30*/  UMOV UR49, URZ ;  /* 0x000000ff00317c82 */ /* 0x000fe20008000000 */
[----:B------:R-:W-:-:S05]  /*4f40*/  UMOV UR51, URZ ;  /* 0x000000ff00337c82 */ /* 0x000fca0008000000 */
[----:B------:R-:W1:Y:S08]  /*4f50*/  LDC.64 R60, c[0x0][0xb10] ;  /* 0x0002c400ff3c7b82 */ /* 0x000e700000000a00 */
[----:B------:R-:W1:Y:S08]  /*4f60*/  LDC.64 R24, c[0x0][0xb18] ;  /* 0x0002c600ff187b82 */ /* 0x000e700000000a00 */
[----:B------:R-:W1:Y:S08]  /*4f70*/  LDC.64 R22, c[0x0][0xb28] ;  /* 0x0002ca00ff167b82 */ /* 0x000e700000000a00 */
[----:B------:R-:W1:Y:S01]  /*4f80*/  LDC.64 R58, c[0x0][0x8b0] ;  /* 0x00022c00ff3a7b82 */ /* 0x000e620000000a00 */
[----:B---3--:R-:W-:-:S07]  /*4f90*/  IMAD.IADD R32, R0, 0x1, R32 ;  /* 0x0000000100207824 */ /* 0x008fce00078e0220 */
[----:B------:R-:W3:Y:S08]  /*4fa0*/  LDC.64 R56, c[0x0][0x8a8] ;  /* 0x00022a00ff387b82 */ /* 0x000ef00000000a00 */
[----:B--2-4-:R-:W1:Y:S02]  /*4fb0*/  LDC R66, c[0x0][0x374] ;  /* 0x0000dd00ff427b82 */ /* 0x014e640000000800 */
.L_x_130:
[----:B------:R-:W-:Y:S02]  /*4fc0*/  LEA R0, R81, UR48, 0x3 ;  /* 0x0000003051007c11 */ /* 0x000fe4000f8e18ff */
[----:B------:R-:W-:Y:S02]  /*4fd0*/  SHF.L.U32 R2, R71, 0x1f, RZ ;  /* 0x0000001f47027819 */ /* 0x000fe400000006ff */
[----:B------:R-:W-:Y:S02]  /*4fe0*/  LEA R16, R81, UR48, 0x4 ;  /* 0x0000003051107c11 */ /* 0x000fe4000f8e20ff */
[----:B------:R-:W2:Y:S02]  /*4ff0*/  SYNCS.PHASECHK.TRANS64.TRYWAIT P0, [R0+URZ+0xd0], R2 ;  /* 0x0000d002000075a7 */ /* 0x000ea400080011ff */
[----:B--23--:R-:W-:Y:S05]  /*5000*/  @!P0 BRA `(.L_x_87) ;  /* 0x0000003400d48947 */ /* 0x00cfea0003800000 */
.L_x_186:
[----:B------:R-:W4:Y:S01]  /*5010*/  LDC.64 R10, c[0x0][0xb10] ;  /* 0x0002c400ff0a7b82 */ /* 0x000f220000000a00 */
[----:B------:R-:W3:Y:S01]  /*5020*/  LDS.128 R16, [R16+0x160] ;  /* 0x0001600010107984 */ /* 0x000ee20000000c00 */
[----:B-1----:R-:W-:Y:S01]  /*5030*/  ISETP.NE.AND P1, PT, R27, 0x1, PT ;  /* 0x000000011b00780c */ /* 0x002fe20003f25270 */
[----:B--2---:R-:W-:Y:S01]  /*5040*/  VIADD R0, R0, 0xe0 ;  /* 0x000000e000007836 */ /* 0x004fe20000000000 */
[----:B------:R-:W-:Y:S04]  /*5050*/  ISETP.GE.AND P0, PT, R26, 0x1, PT ;  /* 0x000000011a00780c */ /* 0x000fe80003f06270 */
[----:B------:R-:W1:Y:S01]  /*5060*/  LDC.64 R8, c[0x0][0xb18] ;  /* 0x0002c600ff087b82 */ /* 0x000e620000000a00 */
[----:B------:R-:W-:Y:S01]  /*5070*/  PRMT R0, RZ, 0x654, R0 ;  /* 0x00000654ff007816 */ /* 0x000fe20000000000 */
[----:B------:R-:W-:Y:S01]  /*5080*/  @!PT LDS RZ, [RZ] ;  /* 0x00000000fffff984 */ /* 0x000fe20000000800 */
[----:B------:R-:W-:Y:S01]  /*5090*/  @!PT LDS RZ, [RZ] ;  /* 0x00000000fffff984 */ /* 0x000fe20000000800 */
[----:B------:R-:W-:Y:S01]  /*50a0*/  @!PT LDS RZ, [RZ] ;  /* 0x00000000fffff984 */ /* 0x000fe20000000800 */
[----:B------:R-:W-:Y:S01]  /*50b0*/  @!PT LDS RZ, [RZ] ;  /* 0x00000000fffff984 */ /* 0x000fe20000000800 */
[----:B------:R2:W-:Y:S06]  /*50c0*/  MEMBAR.ALL.CTA ;  /* 0x0000000000007992 */ /* 0x0005ec0000008000 */
[----:B--2---:R-:W2:Y:S01]  /*50d0*/  FENCE.VIEW.ASYNC.S ;  /* 0x00000000000073c6 */ /* 0x004ea20000000000 */
[----:B------:R-:W1:Y:S08]  /*50e0*/  @!P1 LDC R12, c[0x0][0xb20] ;  /* 0x0002c800ff0c9b82 */ /* 0x000e700000000800 */
[----:B------:R-:W1:Y:S01]  /*50f0*/  @!P1 LDC R7, c[0x0][0xb0c] ;  /* 0x0002c300ff079b82 */ /* 0x000e620000000800 */
[----:B--2---:R2:W-:Y:S01]  /*5100*/  SYNCS.ARRIVE.TRANS64.RED.A1T0 RZ, [R0+URZ], RZ ;  /* 0x000000ff00ff79a7 */ /* 0x0045e200081004ff */
[----:B---3--:R-:W-:Y:S04]  /*5110*/  LOP3.LUT P4, RZ, R18, 0x1, RZ, 0xc0, !PT ;  /* 0x0000000112ff7812 */ /* 0x008fe8000788c0ff */
[----:B------:R-:W-:Y:S09]  /*5120*/  P2R R79, PR, RZ, 0x10 ;  /* 0x00000010ff4f7803 */ /* 0x000ff20000000000 */
[----:B------:R-:W-:Y:S02]  /*5130*/  @P4 MOV R30, R16 ;  /* 0x00000010001e4202 */ /* 0x000fe40000000f00 */
[----:B------:R-:W-:Y:S01]  /*5140*/  @P4 LOP3.LUT R29, R17, 0xffff, RZ, 0xc0, !PT ;  /* 0x0000ffff111d4812 */ /* 0x000fe200078ec0ff */
[----:B--2-4-:R-:W-:Y:S06]  /*5150*/  @!P0 BRA `(.L_x_88) ;  /* 0x0000000000a48947 */ /* 0x014fec0003800000 */
[----:B------:R-:W-:Y:S01]  /*5160*/  IMAD.HI.U32 R0, R66, R25, RZ ;  /* 0x0000001942007227 */ /* 0x000fe200078e00ff */
[----:B------:R-:W-:Y:S02]  /*5170*/  ISETP.NE.AND P0, PT, R24, 0x1, PT ;  /* 0x000000011800780c */ /* 0x000fe40003f05270 */
[----:B------:R-:W-:Y:S01]  /*5180*/  ISETP.NE.AND P2, PT, R26, 0x1, PT ;  /* 0x000000011a00780c */ /* 0x000fe20003f45270 */
[----:B------:R-:W-:Y:S01]  /*5190*/  IMAD.HI.U32 R4, R67, R60, RZ ;  /* 0x0000003c43047227 */ /* 0x000fe200078e00ff */
[----:B------:R-:W-:Y:S02]  /*51a0*/  SHF.R.U32.HI R0, RZ, R65, R0 ;  /* 0x00000041ff007219 */ /* 0x000fe40000011600 */
[----:B------:R-:W-:Y:S01]  /*51b0*/  ISETP.NE.AND P3, PT, R28, 0x1, PT ;  /* 0x000000011c00780c */ /* 0x000fe20003f65270 */
[----:B------:R-:W-:Y:S01]  /*51c0*/  IMAD.HI.U32 R6, R29, R25, RZ ;  /* 0x000000191d067227 */ /* 0x000fe200078e00ff */
[-C--:B------:R-:W-:Y:S02]  /*51d0*/  SHF.R.U32.HI R4, RZ, R61.reuse, R4 ;  /* 0x0000003dff047219 */ /* 0x080fe40000011604 */
[----:B------:R-:W-:Y:S01]  /*51e0*/  SEL R0, R66, R0, !P0 ;  /* 0x0000000042007207 */ /* 0x000fe20004000000 */
[----:B------:R-:W-:Y:S01]  /*51f0*/  IMAD.HI.U32 R5, R30, R60, RZ ;  /* 0x0000003c1e057227 */ /* 0x000fe200078e00ff */
[----:B------:R-:W-:Y:S03]  /*5200*/  SEL R4, R67, R4, !P3 ;  /* 0x0000000443047207 */ /* 0x000fe60005800000 */
[-C--:B------:R-:W-:Y:S01]  /*5210*/  IMAD.HI.U32 R3, R0, R22.reuse, RZ ;  /* 0x0000001600037227 */ /* 0x080fe200078e00ff */
[----:B------:R-:W-:Y:S03]  /*5220*/  SHF.R.U32.HI R5, RZ, R61, R5 ;  /* 0x0000003dff057219 */ /* 0x000fe60000011605 */
[----:B------:R-:W-:Y:S01]  /*5230*/  IMAD.HI.U32 R2, R4, R22, RZ ;  /* 0x0000001604027227 */ /* 0x000fe200078e00ff */
[----:B------:R-:W-:Y:S02]  /*5240*/  @P2 SHF.R.U32.HI R0, RZ, R23, R3 ;  /* 0x00000017ff002219 */ /* 0x000fe40000011603 */
[----:B------:R-:W-:Y:S02]  /*5250*/  SHF.R.U32.HI R3, RZ, R65, R6 ;  /* 0x00000041ff037219 */ /* 0x000fe40000011606 */
[----:B------:R-:W-:Y:S01]  /*5260*/  @P2 SHF.R.U32.HI R4, RZ, R23, R2 ;  /* 0x00000017ff042219 */ /* 0x000fe20000011602 */
[----:B------:R-:W-:Y:S01]  /*5270*/  IMAD R0, R26, R0, RZ ;  /* 0x000000001a007224 */ /* 0x000fe200078e02ff */
[----:B------:R-:W-:Y:S02]  /*5280*/  SEL R3, R29, R3, !P0 ;  /* 0x000000031d037207 */ /* 0x000fe40004000000 */
[----:B------:R-:W-:Y:S01]  /*5290*/  SEL R2, R30, R5, !P3 ;  /* 0x000000051e027207 */ /* 0x000fe20005800000 */
[----:B------:R-:W-:Y:S01]  /*52a0*/  IMAD R5, R26, R4, RZ ;  /* 0x000000041a057224 */ /* 0x000fe200078e02ff */
[C---:B------:R-:W-:Y:S01]  /*52b0*/  ISETP.GE.AND P0, PT, R3.reuse, R0, PT ;  /* 0x000000000300720c */ /* 0x040fe20003f06270 */
[C---:B------:R-:W-:Y:S03]  /*52c0*/  IMAD.HI.U32 R0, R3.reuse, R22, RZ ;  /* 0x0000001603007227 */ /* 0x040fe600078e00ff */
[C---:B------:R-:W-:Y:S02]  /*52d0*/  ISETP.GE.OR P0, PT, R2.reuse, R5, P0 ;  /* 0x000000050200720c */ /* 0x040fe40000706670 */
[----:B------:R-:W-:Y:S04]  /*52e0*/  SHF.R.U32.HI R0, RZ, R23, R0 ;  /* 0x00000017ff007219 */ /* 0x000fe80000011600 */
[C---:B------:R-:W-:Y:S05]  /*52f0*/  SEL R6, R3.reuse, R0, !P2 ;  /* 0x0000000003067207 */ /* 0x040fea0005000000 */
        /* <DEDUP_REMOVED lines=14> */
[----:B------:R-:W-:Y:S07]  /*53e0*/  IMAD R29, R3, R24, R29 ;  /* 0x00000018031d7224 */ /* 0x000fee00078e021d */
.L_x_88:
[----:B-1----:R-:W-:Y:S01]  /*53f0*/  @!P1 ISETP.NE.AND P0, PT, R8, 0x1, PT ;  /* 0x000000010800980c */ /* 0x002fe20003f05270 */
[----:B------:R-:W-:Y:S01]  /*5400*/  @!P1 IMAD.HI.U32 R2, R29, R9, RZ ;  /* 0x000000091d029227 */ /* 0x000fe200078e00ff */
[----:B------:R-:W-:Y:S01]  /*5410*/  R2UR UR42, R15 ;  /* 0x000000000f2a72ca */ /* 0x000fe200000e0000 */
[----:B------:R-:W-:Y:S01]  /*5420*/  BSSY.RECONVERGENT B6, `(.L_x_89) ;  /* 0x0000031000067945 */ /* 0x000fe20003800200 */
[----:B------:R-:W-:Y:S01]  /*5430*/  R2UR UR41, R14 ;  /* 0x000000000e2972ca */ /* 0x000fe200000e0000 */
[C---:B------:R-:W-:Y:S01]  /*5440*/  @!P1 IMAD.HI.U32 R0, R30.reuse, R10, RZ ;  /* 0x0000000a1e009227 */ /* 0x040fe200078e00ff */
[----:B------:R-:W-:Y:S02]  /*5450*/  @!P1 SHF.R.U32.HI R2, RZ, R12, R2 ;  /* 0x0000000cff029219 */ /* 0x000fe40000011602 */
[----:B------:R-:W-:Y:S01]  /*5460*/  @!P1 ISETP.NE.AND P2, PT, R7, 0x1, PT ;  /* 0x000000010700980c */ /* 0x000fe20003f45270 */
[----:B------:R-:W-:Y:S01]  /*5470*/  VIADD R81, R81, 0x1 ;  /* 0x0000000151517836 */ /* 0x000fe20000000000 */
[----:B------:R-:W-:Y:S02]  /*5480*/  @!P1 SEL R2, R29, R2, !P0 ;  /* 0x000000021d029207 */ /* 0x000fe40004000000 */
[----:B------:R-:W-:Y:S02]  /*5490*/  @!P1 SHF.R.U32.HI R0, RZ, R11, R0 ;  /* 0x0000000bff009219 */ /* 0x000fe40000011600 */
[----:B------:R-:W-:Y:S01]  /*54a0*/  LOP3.LUT P0, RZ, R69, 0x1b0, RZ, 0xc0, !PT ;  /* 0x000001b045ff7812 */ /* 0x000fe2000780c0ff */
[----:B------:R-:W-:Y:S01]  /*54b0*/  USHF.L.U32 UR42, UR42, 0x7, URZ ;  /* 0x000000072a2a7899 */ /* 0x000fe200080006ff */
[----:B------:R-:W-:Y:S01]  /*54c0*/  @!P1 SEL R3, R30, R0, !P2 ;  /* 0x000000001e039207 */ /* 0x000fe20005000000 */
[----:B------:R-:W-:Y:S01]  /*54d0*/  USHF.L.U32 UR41, UR41, 0x6, URZ ;  /* 0x0000000629297899 */ /* 0x000fe200080006ff */
[----:B------:R-:W-:Y:S03]  /*54e0*/  @P4 SHF.R.U32.HI R70, RZ, 0x10, R17 ;  /* 0x00000010ff464819 */ /* 0x000fe60000011611 */
[----:B------:R-:W-:Y:S02]  /*54f0*/  @!P1 IMAD.IADD R0, R2, 0x1, -R3 ;  /* 0x0000000102009824 */ /* 0x000fe400078e0a03 */
[----:B------:R-:W-:Y:S02]  /*5500*/  @!P1 IMAD.IADD R2, R3, 0x1, -R2 ;  /* 0x0000000103029824 */ /* 0x000fe400078e0a02 */
[----:B------:R-:W-:Y:S02]  /*5510*/  @!P1 IMAD R30, R0, R7, R30 ;  /* 0x00000007001e9224 */ /* 0x000fe400078e021e */
[----:B------:R-:W-:Y:S01]  /*5520*/  @!P1 IMAD R29, R2, R8, R29 ;  /* 0x00000008021d9224 */ /* 0x000fe200078e021d */
[----:B------:R-:W-:Y:S06]  /*5530*/  @!P0 BRA `(.L_x_90) ;  /* 0x00000000007c8947 */ /* 0x000fec0003800000 */
[----:B------:R-:W1:Y:S01]  /*5540*/  LDCU.64 UR8, c[0x4][0x80] ;  /* 0x01001000ff0877ac */ /* 0x000e620008000a00 */
[----:B------:R-:W-:Y:S01]  /*5550*/  MOV R2, 0x0 ;  /* 0x0000000000027802 */ /* 0x000fe20000000f00 */
[----:B------:R-:W-:Y:S02]  /*5560*/  HFMA2 R12, -RZ, RZ, 0, 5.9604644775390625e-08 ;  /* 0x00000001ff0c7431 */ /* 0x000fe400000001ff */
[----:B------:R-:W-:Y:S01]  /*5570*/  IMAD.MOV.U32 R8, RZ, RZ, 0x70 ;  /* 0x00000070ff087424 */ /* 0x000fe200078e00ff */
[----:B------:R2:W3:Y:S01]  /*5580*/  LDC.64 R14, c[0x4][R2] ;  /* 0x01000000020e7b82 */ /* 0x0004e20000000a00 */
[----:B------:R-:W4:Y:S01]  /*5590*/  LDCU.64 UR6, c[0x4][0x88] ;  /* 0x01001100ff0677ac */ /* 0x000f220008000a00 */
[----:B------:R-:W-:Y:S01]  /*55a0*/  IMAD.MOV.U32 R13, RZ, RZ, RZ ;  /* 0x000000ffff0d7224 */ /* 0x000fe200078e00ff */
[----:B------:R-:W2:Y:S01]  /*55b0*/  LDCU.64 UR4, c[0x4][0x8] ;  /* 0x01000100ff0477ac */ /* 0x000ea20008000a00 */
[----:B-1----:R-:W-:Y:S01]  /*55c0*/  MOV R5, UR9 ;  /* 0x0000000900057c02 */ /* 0x002fe20008000f00 */
[----:B------:R-:W-:Y:S01]  /*55d0*/  IMAD.U32 R4, RZ, RZ, UR8 ;  /* 0x00000008ff047e24 */ /* 0x000fe2000f8e00ff */
[----:B----4-:R-:W-:Y:S01]  /*55e0*/  MOV R7, UR7 ;  /* 0x0000000700077c02 */ /* 0x010fe20008000f00 */
[----:B------:R-:W-:Y:S01]  /*55f0*/  IMAD.U32 R6, RZ, RZ, UR6 ;  /* 0x00000006ff067e24 */ /* 0x000fe2000f8e00ff */
[----:B--2---:R-:W-:Y:S01]  /*5600*/  MOV R11, UR5 ;  /* 0x00000005000b7c02 */ /* 0x004fe20008000f00 */
[----:B------:R-:W-:Y:S02]  /*5610*/  IMAD.U32 R10, RZ, RZ, UR4 ;  /* 0x00000004ff0a7e24 */ /* 0x000fe4000f8e00ff */
[----:B------:R-:W-:Y:S07]  /*5620*/  LEPC R20, `(.L_x_91) ;  /* 0x000000001014794e */ /* 0x000fee0000000000 */
[----:B---3-5:R-:W-:Y:S05]  /*5630*/  CALL.ABS.NOINC R14 ;  /* 0x000000000e007343 */ /* 0x028fea0003c00000 */
.L_x_91:
[----:B------:R-:W1:Y:S01]  /*5640*/  LDCU.64 UR8, c[0x4][0x80] ;  /* 0x01001000ff0877ac */ /* 0x000e620008000a00 */
[----:B------:R-:W2:Y:S01]  /*5650*/  LDC.64 R2, c[0x4][R2] ;  /* 0x0100000002027b82 */ /* 0x000ea20000000a00 */
[----:B------:R-:W-:Y:S02]  /*5660*/  HFMA2 R12, -RZ, RZ, 0, 5.9604644775390625e-08 ;  /* 0x00000001ff0c7431 */ /* 0x000fe400000001ff */
[----:B------:R-:W-:Y:S02]  /*5670*/  IMAD.MOV.U32 R8, RZ, RZ, 0x70 ;  /* 0x00000070ff087424 */ /* 0x000fe400078e00ff */
[----:B------:R-:W-:Y:S01]  /*5680*/  IMAD.MOV.U32 R13, RZ, RZ, RZ ;  /* 0x000000ffff0d7224 */ /* 0x000fe200078e00ff */
[----:B------:R-:W3:Y:S01]  /*5690*/  LDCU.64 UR6, c[0x4][0x88] ;  /* 0x01001100ff0677ac */ /* 0x000ee20008000a00 */
[----:B------:R-:W4:Y:S01]  /*56a0*/  LDCU.64 UR4, c[0x4][0x8] ;  /* 0x01000100ff0477ac */ /* 0x000f220008000a00 */
[----:B-1----:R-:W-:Y:S02]  /*56b0*/  MOV R4, UR8 ;  /* 0x0000000800047c02 */ /* 0x002fe40008000f00 */
[----:B------:R-:W-:Y:S02]  /*56c0*/  MOV R5, UR9 ;  /* 0x0000000900057c02 */ /* 0x000fe40008000f00 */
[----:B---3--:R-:W-:Y:S01]  /*56d0*/  MOV R7, UR7 ;  /* 0x0000000700077c02 */ /* 0x008fe20008000f00 */
[----:B------:R-:W-:Y:S01]  /*56e0*/  IMAD.U32 R6, RZ, RZ, UR6 ;  /* 0x00000006ff067e24 */ /* 0x000fe2000f8e00ff */
[----:B----4-:R-:W-:Y:S01]  /*56f0*/  MOV R11, UR5 ;  /* 0x00000005000b7c02 */ /* 0x010fe20008000f00 */
[----:B------:R-:W-:Y:S02]  /*5700*/  IMAD.U32 R10, RZ, RZ, UR4 ;  /* 0x00000004ff0a7e24 */ /* 0x000fe4000f8e00ff */
[----:B------:R-:W-:Y:S07]  /*5710*/  LEPC R20, `(.L_x_90) ;  /* 0x000000001014794e */ /* 0x000fee0000000000 */
[----:B--2---:R-:W-:Y:S05]  /*5720*/  CALL.ABS.NOINC R2 ;  /* 0x0000000002007343 */ /* 0x004fea0003c00000 */
.L_x_90:
[----:B------:R-:W-:Y:S05]  /*5730*/  BSYNC.RECONVERGENT B6 ;  /* 0x0000000000067941 */ /* 0x000fea0003800200 */
.L_x_89:
[----:B------:R-:W-:Y:S01]  /*5740*/  ISETP.NE.U32.AND P4, PT, R58, RZ, PT ;  /* 0x000000ff3a00720c */ /* 0x000fe20003f85070 */
[----:B------:R-:W-:Y:S01]  /*5750*/  UISETP.NE.AND UP2, UPT, UR50, URZ, UPT ;  /* 0x000000ff3200728c */ /* 0x000fe2000bf45270 */
[----:B------:R-:W-:Y:S01]  /*5760*/  ISETP.NE.U32.AND P2, PT, RZ, UR38, PT ;  /* 0x00000026ff007c0c */ /* 0x000fe2000bf45070 */
[----:B------:R-:W-:Y:S01]  /*5770*/  UISETP.NE.U32.AND UP1, UPT, UR44, URZ, UPT ;  /* 0x000000ff2c00728c */ /* 0x000fe2000bf25070 */
[----:B------:R-:W-:Y:S01]  /*5780*/  ISETP.NE.AND.EX P4, PT, R59, RZ, PT, P4 ;  /* 0x000000ff3b00720c */ /* 0x000fe20003f85340 */
[----:B------:R-:W-:Y:S01]  /*5790*/  UPLOP3.LUT UP0, UPT, UPT, UPT, UPT, 0x40, 0x4 ;  /* 0x000000000004789c */ /* 0x000fe20003f0e870 */
[----:B------:R-:W-:Y:S01]  /*57a0*/  ISETP.NE.AND.EX P2, PT, RZ, UR39, PT, P2 ;  /* 0x00000027ff007c0c */ /* 0x000fe2000bf45320 */
[----:B------:R-:W-:Y:S01]  /*57b0*/  UISETP.NE.AND.EX UP1, UPT, UR45, URZ, UPT, UP1 ;  /* 0x000000ff2d00728c */ /* 0x000fe2000bf25310 */
[----:B------:R-:W-:Y:S04]  /*57c0*/  PLOP3.LUT P1, PT, PT, PT, UP2, 0x80, 0x8 ;  /* 0x000000000008781c */ /* 0x000fe80003f2f028 */
[----:B------:R-:W-:Y:S06]  /*57d0*/  @UP2 UPLOP3.LUT UP0, UPT, UPT, UPT, UP1, 0x80, 0x8 ;  /* 0x000000000008289c */ /* 0x000fec0003f0f010 */
[----:B------:R-:W-:Y:S01]  /*57e0*/  PLOP3.LUT P0, PT, PT, PT, UP0, 0x80, 0x8 ;  /* 0x000000000008781c */ /* 0x000fe20003f0f008 */
[----:B------:R-:W-:Y:S01]  /*57f0*/  @!UPT UIADD3 URZ, UPT, UPT, URZ, URZ, URZ ;  /* 0x000000fffffff290 */ /* 0x000fe2000fffe0ff */
[----:B------:R-:W-:Y:S11]  /*5800*/  BRA.U !UP1, `(.L_x_92) ;  /* 0x0000000109387547 */ /* 0x000ff6000b800000 */
[----:B------:R-:W-:Y:S01]  /*5810*/  UISETP.NE.U32.AND UP0, UPT, UR38, URZ, UPT ;  /* 0x000000ff2600728c */ /* 0x000fe2000bf05070 */
[----:B------:R-:W-:Y:S02]  /*5820*/  HFMA2 R0, -RZ, RZ, 0, 5.9604644775390625e-08 ;  /* 0x00000001ff007431 */ /* 0x000fe400000001ff */
[----:B------:R-:W-:Y:S01]  /*5830*/  IMAD.MOV.U32 R64, RZ, RZ, 0x1 ;  /* 0x00000001ff407424 */ /* 0x000fe200078e00ff */
[----:B------:R-:W-:Y:S06]  /*5840*/  UISETP.NE.AND.EX UP0, UPT, UR39, URZ, UPT, UP0 ;  /* 0x000000ff2700728c */ /* 0x000fec000bf05300 */
[----:B------:R-:W-:Y:S05]  /*5850*/  PLOP3.LUT P3, PT, PT, PT, UP0, 0x80, 0x8 ;  /* 0x000000000008781c */ /* 0x000fea0003f6f008 */
[----:B------:R-:W1:Y:S01]  /*5860*/  @UP0 LDCU.64 UR6, c[0x0][0x888] ;  /* 0x00011100ff0607ac */ /* 0x000e620008000a00 */
[----:B------:R-:W-:Y:S07]  /*5870*/  @UP0 UIMAD UR4, UR36, UR44, URZ ;  /* 0x0000002c240402a4 */ /* 0x000fee000f8e02ff */
[----:B------:R-:W-:Y:S01]  /*5880*/  @!P3 PRMT R64, R0, 0x7610, R64 ;  /* 0x000076100040b816 */ /* 0x000fe20000000040 */
[----:B-1----:R-:W-:Y:S03]  /*5890*/  @UP0 UIMAD.WIDE UR6, UR4, 0x4, UR6 ;  /* 0x00000004040608a5 */ /* 0x002fe6000f8e0206 */
[----:B------:R-:W1:Y:S03]  /*58a0*/  @!UP0 LDCU UR4, c[0x0][0x880] ;  /* 0x00011000ff0487ac */ /* 0x000e660008000800 */
[----:B------:R-:W-:Y:S01]  /*58b0*/  IMAD.U32 R2, RZ, RZ, UR6 ;  /* 0x00000006ff027e24 */ /* 0x000fe2000f8e00ff */
[----:B------:R-:W-:Y:S05]  /*58c0*/  MOV R3, UR7 ;  /* 0x0000000700037c02 */ /* 0x000fea0008000f00 */
[----:B-----5:R2:W5:Y:S02]  /*58d0*/  @P3 LDG.E R35, desc[UR46][R2.64] ;  /* 0x0000002e02233981 */ /* 0x020564000c1e1900 */
[----:B-12---:R-:W-:Y:S02]  /*58e0*/  @!P3 IMAD.U32 R35, RZ, RZ, UR4 ;  /* 0x00000004ff23be24 */ /* 0x006fe4000f8e00ff */
.L_x_92:
[----:B------:R-:W-:Y:S05]  /*58f0*/  @!P4 BRA `(.L_x_93) ;  /* 0x000000000020c947 */ /* 0x000fea0003800000 */
[----:B------:R-:W-:Y:S04]  /*5900*/  ISETP.NE.U32.AND P3, PT, R56, RZ, PT ;  /* 0x000000ff3800720c */ /* 0x000fe80003f65070 */
[----:B------:R-:W-:Y:S11]  /*5910*/  ISETP.NE.AND.EX P3, PT, R57, RZ, PT, P3 ;  /* 0x000000ff3900720c */ /* 0x000ff60003f65330 */
[----:B------:R-:W-:Y:S02]  /*5920*/  @!UPT UIADD3 URZ, UPT, UPT, URZ, URZ, URZ ;  /* 0x000000fffffff290 */ /* 0x000fe4000fffe0ff */
[----:B------:R-:W1:Y:S01]  /*5930*/  @P3 LDC.64 R2, c[0x0][0x8a8] ;  /* 0x00022a00ff023b82 */ /* 0x000e620000000a00 */
[----:B------:R-:W-:Y:S04]  /*5940*/  @P3 IMAD R0, R58, UR36, RZ ;  /* 0x000000243a003c24 */ /* 0x000fe8000f8e02ff */
[----:B-1----:R-:W-:Y:S05]  /*5950*/  @P3 IMAD.WIDE R2, R0, 0x4, R2 ;  /* 0x0000000400023825 */ /* 0x002fea00078e0202 */
[----:B-----5:R1:W5:Y:S02]  /*5960*/  @P3 LDG.E R33, desc[UR46][R2.64] ;  /* 0x0000002e02213981 */ /* 0x020364000c1e1900 */
[----:B-1----:R-:W2:Y:S02]  /*5970*/  @!P3 LDC R33, c[0x0][0x8a0] ;  /* 0x00022800ff21bb82 */ /* 0x002ea40000000800 */
.L_x_93:
[----:B-----5:R-:W-:Y:S01]  /*5980*/  FSETP.NEU.AND P3, PT, R35, RZ, PT ;  /* 0x000000ff2300720b */ /* 0x020fe20003f6d000 */
[----:B------:R-:W-:Y:S01]  /*5990*/  BSSY B1, `(.L_x_94) ;  /* 0x0000039000017945 */ /* 0x000fe20003800000 */
[----:B------:R-:W-:Y:S01]  /*59a0*/  SEL R3, RZ, 0xffffffff, P2 ;  /* 0xffffffffff037807 */ /* 0x000fe20001000000 */
[----:B------:R-:W-:Y:S01]  /*59b0*/  IMAD.MOV.U32 R86, RZ, RZ, 0x1 ;  /* 0x00000001ff567424 */ /* 0x000fe200078e00ff */
[----:B------:R-:W-:Y:S01]  /*59c0*/  @P1 LOP3.LUT P2, RZ, R64, 0xff, RZ, 0xc0, !PT ;  /* 0x000000ff40ff1812 */ /* 0x000fe2000784c0ff */
[----:B------:R-:W-:Y:S01]  /*59d0*/  IMAD R34, R31, 0x40, R32 ;  /* 0x000000401f227824 */ /* 0x000fe200078e0220 */
[----:B------:R-:W-:Y:S01]  /*59e0*/  @P1 SEL R0, RZ, 0xffffffff, P3 ;  /* 0xffffffffff001807 */ /* 0x000fe20001800000 */
[----:B------:R-:W-:Y:S01]  /*59f0*/  IMAD R82, R77, -0x10, R75 ;  /* 0xfffffff04d527824 */ /* 0x000fe200078e024b */
[----:B------:R-:W-:Y:S01]  /*5a00*/  LOP3.LUT R73, R73, 0x1, RZ, 0x3c, !PT ;  /* 0x0000000149497812 */ /* 0x000fe200078e3cff */
[----:B------:R-:W-:Y:S01]  /*5a10*/  IMAD.MOV.U32 R85, RZ, RZ, RZ ;  /* 0x000000ffff557224 */ /* 0x000fe200078e00ff */
[----:B------:R-:W-:Y:S02]  /*5a20*/  @P0 SEL R0, R3, R0, !P2 ;  /* 0x0000000003000207 */ /* 0x000fe40005000000 */
[----:B------:R-:W-:Y:S02]  /*5a30*/  CS2R R54, SRZ ;  /* 0x0000000000367805 */ /* 0x000fe4000001ff00 */
[----:B------:R-:W-:Y:S02]  /*5a40*/  LEA R84, R31, UR48, 0x3 ;  /* 0x000000301f547c11 */ /* 0x000fe4000f8e18ff */
[----:B------:R-:W-:Y:S02]  /*5a50*/  CS2R R52, SRZ ;  /* 0x0000000000347805 */ /* 0x000fe4000001ff00 */
[----:B------:R-:W-:Y:S02]  /*5a60*/  @P1 LOP3.LUT R0, R0, 0x1, RZ, 0xc0, !PT ;  /* 0x0000000100001812 */ /* 0x000fe400078ec0ff */
[----:B------:R-:W-:Y:S02]  /*5a70*/  CS2R R50, SRZ ;  /* 0x0000000000327805 */ /* 0x000fe4000001ff00 */
[----:B------:R-:W-:Y:S02]  /*5a80*/  PLOP3.LUT P2, PT, PT, PT, UP1, 0x80, 0x8 ;  /* 0x000000000008781c */ /* 0x000fe40003f4f018 */
[----:B------:R-:W-:Y:S02]  /*5a90*/  CS2R R48, SRZ ;  /* 0x0000000000307805 */ /* 0x000fe4000001ff00 */
[----:B------:R-:W-:Y:S02]  /*5aa0*/  ISETP.NE.U32.OR P5, PT, R0, 0x1, !P1 ;  /* 0x000000010000780c */ /* 0x000fe40004fa5470 */
[----:B------:R-:W-:Y:S02]  /*5ab0*/  CS2R R46, SRZ ;  /* 0x00000000002e7805 */ /* 0x000fe4000001ff00 */
[----:B------:R-:W-:Y:S02]  /*5ac0*/  LOP3.LUT P4, R80, R64, 0xff, RZ, 0xc0, !PT ;  /* 0x000000ff40507812 */ /* 0x000fe4000788c0ff */
[----:B------:R-:W-:Y:S02]  /*5ad0*/  CS2R R44, SRZ ;  /* 0x00000000002c7805 */ /* 0x000fe4000001ff00 */
[----:B------:R-:W-:Y:S02]  /*5ae0*/  SEL R2, RZ, 0xffffffff, P3 ;  /* 0xffffffffff027807 */ /* 0x000fe40001800000 */
[----:B------:R-:W-:Y:S02]  /*5af0*/  CS2R R42, SRZ ;  /* 0x00000000002a7805 */ /* 0x000fe4000001ff00 */
[----:B------:R-:W-:Y:S02]  /*5b00*/  P2R R83, PR, RZ, 0x20 ;  /* 0x00000020ff537803 */ /* 0x000fe40000000000 */
[----:B------:R-:W-:Y:S02]  /*5b10*/  CS2R R40, SRZ ;  /* 0x0000000000287805 */ /* 0x000fe4000001ff00 */
[----:B------:R-:W-:Y:S02]  /*5b20*/  @P2 SEL R2, R3, R2, !P4 ;  /* 0x0000000203022207 */ /* 0x000fe40006000000 */
[----:B------:R-:W-:Y:S02]  /*5b30*/  @P5 SHF.L.U32 R0, R73, 0x1f, RZ ;  /* 0x0000001f49005819 */ /* 0x000fe400000006ff */
[----:B------:R-:W-:Y:S02]  /*5b40*/  LOP3.LUT R2, R2, 0x1, RZ, 0xc0, !PT ;  /* 0x0000000102027812 */ /* 0x000fe400078ec0ff */
[----:B------:R1:W3:Y:S02]  /*5b50*/  @P5 SYNCS.PHASECHK.TRANS64.TRYWAIT P1, [UR48+0x80], R0 ;  /* 0x00008000ff0055a7 */ /* 0x0002e40008021130 */
[----:B------:R-:W-:Y:S04]  /*5b60*/  ISETP.NE.U32.AND P2, PT, R2, 0x1, PT ;  /* 0x000000010200780c */ /* 0x000fe80003f45070 */
[----:B------:R-:W-:Y:S02]  /*5b70*/  P2R R87, PR, RZ, 0x4 ;  /* 0x00000004ff577803 */ /* 0x000fe40000000000 */
[----:B-1----:R-:W-:Y:S04]  /*5b80*/  SHF.L.U32 R0, R72, 0x1f, RZ ;  /* 0x0000001f48007819 */ /* 0x002fe800000006ff */
[----:B------:R1:W4:Y:S01]  /*5b90*/  SYNCS.PHASECHK.TRANS64.TRYWAIT P0, [R84+URZ+0xf0], R0 ;  /* 0x0000f000540075a7 */ /* 0x00032200080011ff */
[----:B---3--:R-:W-:Y:S01]  /*5ba0*/  @P5 SEL R86, RZ, 0x1, !P1 ;  /* 0x00000001ff565807 */ /* 0x008fe20004800000 */
[----:B-1----:R-:W-:Y:S06]  /*5bb0*/  @!P5 BRA `(.L_x_95) ;  /* 0x000000000058d947 */ /* 0x002fec0003800000 */
[----:B------:R-:W-:Y:S01]  /*5bc0*/  IMAD.MOV.U32 R54, RZ, RZ, RZ ;  /* 0x000000ffff367224 */ /* 0x000fe200078e00ff */
[----:B------:R-:W-:Y:S01]  /*5bd0*/  ISETP.NE.AND P1, PT, R86, RZ, PT ;  /* 0x000000ff5600720c */ /* 0x000fe20003f25270 */
[----:B------:R-:W-:Y:S01]  /*5be0*/  BSSY B0, `(.L_x_96) ;  /* 0x000000c000007945 */ /* 0x000fe20003800000 */
[----:B------:R-:W-:Y:S02]  /*5bf0*/  CS2R R42, SRZ ;  /* 0x00000000002a7805 */ /* 0x000fe4000001ff00 */
[----:B------:R-:W-:Y:S02]  /*5c00*/  CS2R R40, SRZ ;  /* 0x0000000000287805 */ /* 0x000fe4000001ff00 */
[----:B------:R-:W-:Y:S02]  /*5c10*/  CS2R R46, SRZ ;  /* 0x00000000002e7805 */ /* 0x000fe4000001ff00 */
[----:B------:R-:W-:Y:S02]  /*5c20*/  CS2R R44, SRZ ;  /* 0x00000000002c7805 */ /* 0x000fe4000001ff00 */
[----:B------:R-:W-:Y:S02]  /*5c30*/  CS2R R50, SRZ ;  /* 0x0000000000327805 */ /* 0x000fe4000001ff00 */
[----:B------:R-:W-:Y:S02]  /*5c40*/  CS2R R48, SRZ ;  /* 0x0000000000307805 */ /* 0x000fe4000001ff00 */
[----:B------:R-:W-:Y:S01]  /*5c50*/  CS2R R52, SRZ ;  /* 0x0000000000347805 */ /* 0x000fe2000001ff00 */
[----:B------:R-:W-:Y:S06]  /*5c60*/  @P1 BRA `(.L_x_97) ;  /* 0x00000000000c1947 */ /* 0x000fec0003800000 */
[----:B------:R-:W-:Y:S04]  /*5c70*/  SHF.L.U32 R3, R73, 0x1f, RZ ;  /* 0x0000001f49037819 */ /* 0x000fe800000006ff */
[----:B------:R-:W1:Y:S02]  /*5c80*/  SYNCS.PHASECHK.TRANS64.TRYWAIT P1, [UR48+0x80], R3 ;  /* 0x00008003ff0075a7 */ /* 0x000e640008021130 */
[----:B-1----:R-:W-:Y:S05]  /*5c90*/  @!P1 BRA `(.L_x_98) ;  /* 0x0000002800c49947 */ /* 0x002fea0003800000 */
.L_x_97:
[----:B------:R-:W-:Y:S05]  /*5ca0*/  BSYNC B0 ;  /* 0x0000000000007941 */ /* 0x000fea0003800000 */
.L_x_96:
[----:B------:R-:W-:Y:S01]  /*5cb0*/  ISETP.NE.AND P1, PT, R87, RZ, PT ;  /* 0x000000ff5700720c */ /* 0x000fe20003f25270 */
[----:B------:R-:W-:Y:S11]  /*5cc0*/  HFMA2 R85, -RZ, RZ, 0, 5.9604644775390625e-08 ;  /* 0x00000001ff557431 */ /* 0x000ff600000001ff */
[----:B------:R-:W-:Y:S01]  /*5cd0*/  @!UPT UIADD3 URZ, UPT, UPT, URZ, URZ, URZ ;  /* 0x000000fffffff290 */ /* 0x000fe2000fffe0ff */
[----:B------:R3:W1:Y:S04]  /*5ce0*/  @P1 LDS.128 R40, [R76] ;  /* 0x000000004c281984 */ /* 0x0006680000000c00 */
[----:B------:R3:W1:Y:S04]  /*5cf0*/  @P1 LDS.128 R44, [R75+0x10] ;  /* 0x000010004b2c1984 */ /* 0x0006680000000c00 */
[----:B------:R3:W1:Y:S04]  /*5d00*/  @P1 LDS.128 R48, [R74+0x20] ;  /* 0x000020004a301984 */ /* 0x0006680000000c00 */
[----:B------:R3:W1:Y:S02]  /*5d10*/  @P1 LDS.128 R52, [R82+0x30] ;  /* 0x0000300052341984 */ /* 0x0006640000000c00 */
.L_x_95:
[----:B------:R-:W-:Y:S05]  /*5d20*/  BSYNC B1 ;  /* 0x0000000000017941 */ /* 0x000fea0003800000 */
.L_x_94:
[----:B-1----:R-:W-:Y:S04]  /*5d30*/  SHF.R.U32.HI R2, RZ, 0x15, R34 ;  /* 0x00000015ff027819 */ /* 0x002fe80000011622 */
[----:B------:R-:W-:Y:S01]  /*5d40*/  LOP3.LUT P1, RZ, R2, 0x3, R68, 0x48, !PT ;  /* 0x0000000302ff7812 */ /* 0x000fe20007824844 */
[----:B------:R-:W-:Y:S01]  /*5d50*/  @!UPT UIADD3 URZ, UPT, UPT, URZ, URZ, URZ ;  /* 0x000000fffffff290 */ /* 0x000fe2000fffe0ff */
[----:B----4-:R-:W-:Y:S11]  /*5d60*/  @P0 BRA `(.L_x_99) ;  /* 0x0000000000080947 */ /* 0x010ff60003800000 */
[----:B------:R-:W1:Y:S02]  /*5d70*/  SYNCS.PHASECHK.TRANS64.TRYWAIT P0, [R84+URZ+0xf0], R0 ;  /* 0x0000f000540075a7 */ /* 0x000e6400080011ff */
[----:B-1----:R-:W-:Y:S05]  /*5d80*/  @!P0 BRA `(.L_x_100) ;  /* 0x0000002800a08947 */ /* 0x002fea0003800000 */
.L_x_99:
[----:B------:R-:W-:Y:S05]  /*5d90*/  @!P1 BRA `(.L_x_101) ;  /* 0x0000000000409947 */ /* 0x000fea0003800000 */
[----:B------:R-:W4:Y:S01]  /*5da0*/  LDCU.64 UR8, c[0x4][0x70] ;  /* 0x01000e00ff0877ac */ /* 0x000f220008000a00 */
[----:B------:R-:W-:Y:S01]  /*5db0*/  MOV R3, 0x0 ;  /* 0x0000000000037802 */ /* 0x000fe20000000f00 */
[----:B------:R-:W-:Y:S02]  /*5dc0*/  HFMA2 R12, -RZ, RZ, 0, 5.9604644775390625e-08 ;  /* 0x00000001ff0c7431 */ /* 0x000fe400000001ff */
[----:B------:R-:W-:Y:S02]  /*5dd0*/  IMAD.MOV.U32 R8, RZ, RZ, 0x192 ;  /* 0x00000192ff087424 */ /* 0x000fe400078e00ff */
[----:B------:R-:W-:Y:S01]  /*5de0*/  IMAD.MOV.U32 R13, RZ, RZ, RZ ;  /* 0x000000ffff0d7224 */ /* 0x000fe200078e00ff */
[----:B------:R-:W5:Y:S01]  /*5df0*/  LDCU.64 UR6, c[0x4][0x78] ;  /* 0x01000f00ff0677ac */ /* 0x000f620008000a00 */
[----:B------:R-:W1:Y:S01]  /*5e00*/  LDC.64 R2, c[0x4][R3] ;  /* 0x0100000003027b82 */ /* 0x000e620000000a00 */
[----:B------:R-:W2:Y:S01]  /*5e10*/  LDCU.64 UR4, c[0x4][0x10] ;  /* 0x01000200ff0477ac */ /* 0x000ea20008000a00 */
[----:B----4-:R-:W-:Y:S01]  /*5e20*/  MOV R5, UR9 ;  /* 0x0000000900057c02 */ /* 0x010fe20008000f00 */
[----:B------:R-:W-:Y:S01]  /*5e30*/  IMAD.U32 R4, RZ, RZ, UR8 ;  /* 0x00000008ff047e24 */ /* 0x000fe2000f8e00ff */
[----:B-----5:R-:W-:Y:S01]  /*5e40*/  MOV R7, UR7 ;  /* 0x0000000700077c02 */ /* 0x020fe20008000f00 */
[----:B------:R-:W-:Y:S01]  /*5e50*/  IMAD.U32 R6, RZ, RZ, UR6 ;  /* 0x00000006ff067e24 */ /* 0x000fe2000f8e00ff */
[----:B--2---:R-:W-:Y:S01]  /*5e60*/  MOV R11, UR5 ;  /* 0x00000005000b7c02 */ /* 0x004fe20008000f00 */
[----:B------:R-:W-:Y:S02]  /*5e70*/  IMAD.U32 R10, RZ, RZ, UR4 ;  /* 0x00000004ff0a7e24 */ /* 0x000fe4000f8e00ff */
[----:B------:R-:W-:Y:S07]  /*5e80*/  LEPC R20, `(.L_x_101) ;  /* 0x000000001014794e */ /* 0x000fee0000000000 */
[----:B-1-3--:R-:W-:Y:S05]  /*5e90*/  CALL.ABS.NOINC R2 ;  /* 0x0000000002007343 */ /* 0x00afea0003c00000 */
.L_x_101:
[----:B------:R-:W-:Y:S05]  /*5ea0*/  WARPSYNC.ALL ;  /* 0x0000000000007948 */ /* 0x000fea0003800000 */
[----:B------:R-:W-:Y:S01]  /*5eb0*/  R2UR UR4, R34 ;  /* 0x00000000220472ca */ /* 0x000fe200000e0000 */
[----:B------:R-:W-:Y:S01]  /*5ec0*/  BSSY.RECONVERGENT B0, `(.L_x_102) ;  /* 0x0000039000007945 */ /* 0x000fe20003800200 */
[----:B------:R-:W-:Y:S11]  /*5ed0*/  ISETP.NE.AND P0, PT, R78, RZ, PT ;  /* 0x000000ff4e00720c */ /* 0x000ff60003f05270 */
[----:B------:R-:W1:Y:S02]  /*5ee0*/  LDTM.x16 R4, tmem[UR4] ;  /* 0x00000004000479ee */ /* 0x000e640008240000 */
[C---:B-12---:R-:W-:Y:S01]  /*5ef0*/  FMUL R0, R33.reuse, R4 ;  /* 0x0000000421007220 */ /* 0x046fe20000400000 */
[C---:B------:R-:W-:Y:S01]  /*5f00*/  FMUL R2, R33.reuse, R5 ;  /* 0x0000000521027220 */ /* 0x040fe20000400000 */
[C---:B------:R-:W-:Y:S01]  /*5f10*/  FMUL R3, R33.reuse, R6 ;  /* 0x0000000621037220 */ /* 0x040fe20000400000 */
[----:B------:R-:W-:Y:S01]  /*5f20*/  FMUL R7, R33, R7 ;  /* 0x0000000721077220 */ /* 0x000fe20000400000 */
[----:B------:R-:W-:Y:S01]  /*5f30*/  FFMA R36, R35, R40, R0 ;  /* 0x0000002823247223 */ /* 0x000fe20000000000 */
        /* <DEDUP_REMOVED lines=10> */
[----:B------:R1:W-:Y:S01]  /*5fe0*/  STS.128 [R76], R36 ;  /* 0x000000244c007388 */ /* 0x0003e20000000c00 */
        /* <DEDUP_REMOVED lines=8> */
[----:B------:R1:W-:Y:S01]  /*6070*/  STS.128 [R75+0x10], R4 ;  /* 0x000010044b007388 */ /* 0x0003e20000000c00 */
[----:B------:R-:W-:Y:S01]  /*6080*/  FMUL R13, R33, R17 ;  /* 0x00000011210d7220 */ /* 0x000fe20000400000 */
[----:B------:R-:W-:Y:S01]  /*6090*/  FFMA R10, R35, R50, R10 ;  /* 0x00000032230a7223 */ /* 0x000fe2000000000a */
[----:B------:R-:W-:Y:S01]  /*60a0*/  FMUL R14, R33, R18 ;  /* 0x00000012210e7220 */ /* 0x000fe20000400000 */
[----:B------:R-:W-:Y:S01]  /*60b0*/  FFMA R11, R35, R51, R15 ;  /* 0x00000033230b7223 */ /* 0x000fe2000000000f */
[----:B------:R-:W-:Y:S01]  /*60c0*/  FMUL R19, R33, R19 ;  /* 0x0000001321137220 */ /* 0x000fe20000400000 */
[C---:B------:R-:W-:Y:S01]  /*60d0*/  FFMA R12, R35.reuse, R52, R12 ;  /* 0x00000034230c7223 */ /* 0x040fe2000000000c */
[C---:B------:R-:W-:Y:S01]  /*60e0*/  FFMA R13, R35.reuse, R53, R13 ;  /* 0x00000035230d7223 */ /* 0x040fe2000000000d */
[C---:B------:R-:W-:Y:S01]  /*60f0*/  FFMA R14, R35.reuse, R54, R14 ;  /* 0x00000036230e7223 */ /* 0x040fe2000000000e */
[----:B------:R1:W-:Y:S01]  /*6100*/  STS.128 [R74+0x20], R8 ;  /* 0x000020084a007388 */ /* 0x0003e20000000c00 */
[----:B------:R-:W-:Y:S05]  /*6110*/  FFMA R15, R35, R55, R19 ;  /* 0x00000037230f7223 */ /* 0x000fea0000000013 */
[----:B------:R1:W-:Y:S01]  /*6120*/  STS.128 [R82+0x30], R12 ;  /* 0x0000300c52007388 */ /* 0x0003e20000000c00 */
[----:B------:R-:W-:Y:S01]  /*6130*/  @!PT LDS RZ, [RZ] ;  /* 0x00000000fffff984 */ /* 0x000fe20000000800 */
[----:B------:R-:W-:Y:S01]  /*6140*/  @!PT LDS RZ, [RZ] ;  /* 0x00000000fffff984 */ /* 0x000fe20000000800 */
[----:B------:R-:W-:Y:S01]  /*6150*/  @!PT LDS RZ, [RZ] ;  /* 0x00000000fffff984 */ /* 0x000fe20000000800 */
[----:B------:R-:W-:Y:S01]  /*6160*/  @!PT LDS RZ, [RZ] ;  /* 0x00000000fffff984 */ /* 0x000fe20000000800 */
[----:B------:R2:W-:Y:S06]  /*6170*/  MEMBAR.ALL.CTA ;  /* 0x0000000000007992 */ /* 0x0005ec0000008000 */
[----:B--2---:R-:W2:Y:S02]  /*6180*/  FENCE.VIEW.ASYNC.S ;  /* 0x00000000000073c6 */ /* 0x004ea40000000000 */
[----:B--2---:R-:W-:Y:S06]  /*6190*/  BAR.SYNC.DEFER_BLOCKING 0x1, 0x80 ;  /* 0x0042000000007b1d */ /* 0x004fec0000010000 */
[----:B------:R-:W-:Y:S05]  /*61a0*/  @P0 BRA `(.L_x_103) ;  /* 0x0000000000280947 */ /* 0x000fea0003800000 */
[----:B------:R-:W-:Y:S02]  /*61b0*/  UIADD3 UR4, UPT, UPT, UR48, 0x200, URZ ;  /* 0x0000020030047890 */ /* 0x000fe4000fffe0ff */
[----:B------:R-:W-:Y:S01]  /*61c0*/  UIADD3 UR6, UP0, UPT, UR52, 0x680, URZ ;  /* 0x0000068034067890 */ /* 0x000fe2000ff1e0ff */
[----:B------:R-:W-:Y:S03]  /*61d0*/  UMOV UR43, UR36 ;  /* 0x00000024002b7c82 */ /* 0x000fe60008000000 */
[----:B------:R-:W-:Y:S01]  /*61e0*/  MOV R69, UR4 ;  /* 0x0000000400457c02 */ /* 0x000fe20008000f00 */
[----:B------:R-:W-:Y:S03]  /*61f0*/  UIADD3.X UR7, UPT, UPT, URZ, UR53, URZ, UP0, !UPT ;  /* 0x00000035ff077290 */ /* 0x000fe600087fe4ff */
[----:B------:R-:W-:Y:S11]  /*6200*/  R2UR UR40, R69 ;  /* 0x00000000452872ca */ /* 0x000ff600000e0000 */
[----:B------:R-:W-:Y:S02]  /*6210*/  @!UPT UIADD3 URZ, UPT, UPT, URZ, URZ, URZ ;  /* 0x000000fffffff290 */ /* 0x000fe4000fffe0ff */
[----:B------:R2:W-:Y:S01]  /*6220*/  UTMASTG.3D [UR40], [UR6] ;  /* 0x00000028060073b5 */ /* 0x0005e20008010000 */
[----:B------:R0:W-:Y:S01]  /*6230*/  UTMACMDFLUSH ;  /* 0x00000000000079b7 */ /* 0x0001e20000000000 */
[----:B--2---:R-:W-:Y:S04]  /*6240*/  DEPBAR.LE SB0, 0x1 ;  /* 0x000080400000791a */ /* 0x004fe80000000000 */
.L_x_103:
[----:B------:R-:W-:Y:S05]  /*6250*/  BSYNC.RECONVERGENT B0 ;  /* 0x0000000000007941 */ /* 0x000fea0003800200 */
.L_x_102:
[----:B------:R-:W-:Y:S01]  /*6260*/  BAR.SYNC.DEFER_BLOCKING 0x1, 0x80 ;  /* 0x0042000000007b1d */ /* 0x000fe20000010000 */
[----:B------:R-:W-:Y:S01]  /*6270*/  ISETP.NE.AND P1, PT, R83, RZ, PT ;  /* 0x000000ff5300720c */ /* 0x000fe20003f25270 */
[----:B------:R-:W-:Y:S01]  /*6280*/  UISETP.NE.AND UP0, UPT, UR49, URZ, UPT ;  /* 0x000000ff3100728c */ /* 0x000fe2000bf05270 */
[----:B------:R-:W-:Y:S11]  /*6290*/  LEA R2, R85, UR48, 0x3 ;  /* 0x0000003055027c11 */ /* 0x000ff6000f8e18ff */
[----:B------:R-:W-:Y:S01]  /*62a0*/  @P1 SHF.L.U32 R3, R73, 0x1f, RZ ;  /* 0x0000001f49031819 */ /* 0x000fe200000006ff */
[----:B------:R-:W-:Y:S06]  /*62b0*/  BRA.U !UP0, `(.L_x_104) ;  /* 0x0000000108247547 */ /* 0x000fec000b800000 */
[----:B-1----:R-:W-:Y:S01]  /*62c0*/  IMAD.U32 R4, RZ, RZ, UR51 ;  /* 0x00000033ff047e24 */ /* 0x002fe2000f8e00ff */
[----:B------:R-:W-:Y:S01]  /*62d0*/  MOV R0, UR37 ;  /* 0x0000002500007c02 */ /* 0x000fe20008000f00 */
[----:B------:R-:W-:Y:S03]  /*62e0*/  UIADD3 UR51, UPT, UPT, UR51, 0x1, URZ ;  /* 0x0000000133337890 */ /* 0x000fe6000fffe0ff */
[----:B------:R-:W-:Y:S01]  /*62f0*/  @P1 LEA R4, R4, UR48, 0x3 ;  /* 0x0000003004041c11 */ /* 0x000fe2000f8e18ff */
[----:B------:R-:W-:Y:S04]  /*6300*/  UISETP.NE.AND UP0, UPT, UR51, 0x4, UPT ;  /* 0x000000043300788c */ /* 0x000fe8000bf05270 */
[----:B------:R-:W-:Y:S01]  /*6310*/  @P1 VIADD R4, R4, 0xa0 ;  /* 0x000000a004041836 */ /* 0x000fe20000000000 */
[----:B------:R-:W-:Y:S04]  /*6320*/  USEL UR51, UR51, URZ, UP0 ;  /* 0x000000ff33337287 */ /* 0x000fe80008000000 */
[----:B------:R-:W-:Y:S04]  /*6330*/  @P1 PRMT R0, R0, 0x654, R4 ;  /* 0x0000065400001816 */ /* 0x000fe80000000004 */
[----:B------:R2:W-:Y:S04]  /*6340*/  @P1 SYNCS.ARRIVE.TRANS64.RED.A1T0 RZ, [R0+URZ], RZ ;  /* 0x000000ff00ff19a7 */ /* 0x0005e800081004ff */
.L_x_104:
[----:B------:R-:W4:Y:S01]  /*6350*/  @P1 SYNCS.PHASECHK.TRANS64.TRYWAIT P0, [R2+URZ+0x80], R3 ;  /* 0x00008003020015a7 */ /* 0x000f2200080011ff */
[----:B------:R-:W-:Y:S01]  /*6360*/  BSSY B1, `(.L_x_105) ;  /* 0x0000016000017945 */ /* 0x000fe20003800000 */
[----:B----4-:R-:W-:Y:S03]  /*6370*/  @P1 SEL R86, RZ, 0x1, !P0 ;  /* 0x00000001ff561807 */ /* 0x010fe60004000000 */
[----:B------:R-:W-:Y:S05]  /*6380*/  @!P1 BRA `(.L_x_106) ;  /* 0x00000000004c9947 */ /* 0x000fea0003800000 */
[----:B------:R-:W-:Y:S01]  /*6390*/  ISETP.NE.AND P0, PT, R86, RZ, PT ;  /* 0x000000ff5600720c */ /* 0x000fe20003f05270 */
[----:B------:R-:W-:Y:S01]  /*63a0*/  BSSY B0, `(.L_x_107) ;  /* 0x000000b000007945 */ /* 0x000fe20003800000 */
[----:B------:R-:W-:Y:S11]  /*63b0*/  ISETP.NE.AND P1, PT, R87, RZ, PT ;  /* 0x000000ff5700720c */ /* 0x000ff60003f25270 */
[----:B------:R-:W-:Y:S02]  /*63c0*/  @!UPT UIADD3 URZ, UPT, UPT, URZ, URZ, URZ ;  /* 0x000000fffffff290 */ /* 0x000fe4000fffe0ff */
[C---:B-1----:R-:W-:Y:S01]  /*63d0*/  @P1 IMAD R6, R85.reuse, 0x2000, R76 ;  /* 0x0000200055061824 */ /* 0x042fe200078e024c */
[C---:B------:R-:W-:Y:S01]  /*63e0*/  @P1 LEA R4, R85.reuse, R74, 0xd ;  /* 0x0000004a55041211 */ /* 0x040fe200078e68ff */
[C---:B------:R-:W-:Y:S02]  /*63f0*/  @P1 IMAD R5, R85.reuse, 0x2000, R75 ;  /* 0x0000200055051824 */ /* 0x040fe400078e024b */
[----:B------:R-:W-:Y:S01]  /*6400*/  @P1 IMAD R3, R85, 0x2000, R82 ;  /* 0x0000200055031824 */ /* 0x000fe200078e0252 */
[----:B------:R-:W-:Y:S06]  /*6410*/  @P0 BRA `(.L_x_108) ;  /* 0x00000000000c0947 */ /* 0x000fec0003800000 */
[----:B--2---:R-:W-:Y:S04]  /*6420*/  SHF.L.U32 R0, R73, 0x1f, RZ ;  /* 0x0000001f49007819 */ /* 0x004fe800000006ff */
[----:B------:R-:W1:Y:S02]  /*6430*/  SYNCS.PHASECHK.TRANS64.TRYWAIT P0, [R2+URZ+0x80], R0 ;  /* 0x00008000020075a7 */ /* 0x000e6400080011ff */
[----:B-1----:R-:W-:Y:S05]  /*6440*/  @!P0 BRA `(.L_x_109) ;  /* 0x0000002400048947 */ /* 0x002fea0003800000 */
.L_x_108:
[----:B------:R-:W-:Y:S05]  /*6450*/  BSYNC B0 ;  /* 0x0000000000007941 */ /* 0x000fea0003800000 */
.L_x_107:
[----:B------:R-:W-:Y:S02]  /*6460*/  ISETP.NE.AND P0, PT, R87, RZ, PT ;  /* 0x000000ff5700720c */ /* 0x000fe40003f05270 */
[----:B------:R-:W-:Y:S11]  /*6470*/  IADD3 R85, PT, PT, R85, 0x1, RZ ;  /* 0x0000000155557810 */ /* 0x000ff60007ffe0ff */
[----:B------:R4:W1:Y:S04]  /*6480*/  @P0 LDS.128 R40, [R6] ;  /* 0x0000000006280984 */ /* 0x0008680000000c00 */
[----:B------:R4:W1:Y:S04]  /*6490*/  @P0 LDS.128 R44, [R5+0x10] ;  /* 0x00001000052c0984 */ /* 0x0008680000000c00 */
[----:B------:R4:W1:Y:S04]  /*64a0*/  @P0 LDS.128 R48, [R4+0x20] ;  /* 0x0000200004300984 */ /* 0x0008680000000c00 */
[----:B------:R4:W1:Y:S02]  /*64b0*/  @P0 LDS.128 R52, [R3+0x30] ;  /* 0x0000300003340984 */ /* 0x0008640000000c00 */
.L_x_106:
[----:B------:R-:W-:Y:S05]  /*64c0*/  BSYNC B1 ;  /* 0x0000000000017941 */ /* 0x000fea0003800000 */
.L_x_105:
[----:B-12---:R-:W-:Y:S05]  /*64d0*/  VIADD R0, R34, 0x10 ;  /* 0x0000001022007836 */ /* 0x006fea0000000000 */
[----:B------:R-:W-:Y:S04]  /*64e0*/  SHF.R.U32.HI R0, RZ, 0x15, R0 ;  /* 0x00000015ff007819 */ /* 0x000fe80000011600 */
[----:B------:R-:W-:Y:S11]  /*64f0*/  LOP3.LUT P0, RZ, R0, 0x3, R68, 0x48, !PT ;  /* 0x0000000300ff7812 */ /* 0x000ff60007804844 */
[----:B------:R-:W-:Y:S02]  /*6500*/  @!UPT UIADD3 URZ, UPT, UPT, URZ, URZ, URZ ;  /* 0x000000fffffff290 */ /* 0x000fe4000fffe0ff */
[----:B------:R-:W-:Y:S05]  /*6510*/  @!P0 BRA `(.L_x_110) ;  /* 0x0000000000408947 */ /* 0x000fea0003800000 */
[----:B------:R-:W1:Y:S01]  /*6520*/  LDCU.64 UR8, c[0x4][0x70] ;  /* 0x01000e00ff0877ac */ /* 0x000e620008000a00 */
[----:B----4-:R-:W-:Y:S01]  /*6530*/  MOV R3, 0x0 ;  /* 0x0000000000037802 */ /* 0x010fe20000000f00 */
[----:B------:R-:W-:Y:S02]  /*6540*/  HFMA2 R12, -RZ, RZ, 0, 5.9604644775390625e-08 ;  /* 0x00000001ff0c7431 */ /* 0x000fe400000001ff */
[----:B------:R-:W-:Y:S02]  /*6550*/  IMAD.MOV.U32 R8, RZ, RZ, 0x192 ;  /* 0x00000192ff087424 */ /* 0x000fe400078e00ff */
[----:B------:R-:W-:Y:S01]  /*6560*/  IMAD.MOV.U32 R13, RZ, RZ, RZ ;  /* 0x000000ffff0d7224 */ /* 0x000fe200078e00ff */
[----:B------:R-:W2:Y:S01]  /*6570*/  LDCU.64 UR6, c[0x4][0x78] ;  /* 0x01000f00ff0677ac */ /* 0x000ea20008000a00 */
[----:B------:R-:W4:Y:S01]  /*6580*/  LDC.64 R2, c[0x4][R3] ;  /* 0x0100000003027b82 */ /* 0x000f220000000a00 */
[----:B------:R-:W5:Y:S01]  /*6590*/  LDCU.64 UR4, c[0x4][0x10] ;  /* 0x01000200ff0477ac */ /* 0x000f620008000a00 */
[----:B-1----:R-:W-:Y:S01]  /*65a0*/  MOV R5, UR9 ;  /* 0x0000000900057c02 */ /* 0x002fe20008000f00 */
[----:B------:R-:W-:Y:S01]  /*65b0*/  IMAD.U32 R4, RZ, RZ, UR8 ;  /* 0x00000008ff047e24 */ /* 0x000fe2000f8e00ff */
[----:B--2---:R-:W-:Y:S01]  /*65c0*/  MOV R7, UR7 ;  /* 0x0000000700077c02 */ /* 0x004fe20008000f00 */
[----:B------:R-:W-:Y:S01]  /*65d0*/  IMAD.U32 R6, RZ, RZ, UR6 ;  /* 0x00000006ff067e24 */ /* 0x000fe2000f8e00ff */
[----:B-----5:R-:W-:Y:S01]  /*65e0*/  MOV R11, UR5 ;  /* 0x00000005000b7c02 */ /* 0x020fe20008000f00 */
[----:B------:R-:W-:Y:S02]  /*65f0*/  IMAD.U32 R10, RZ, RZ, UR4 ;  /* 0x00000004ff0a7e24 */ /* 0x000fe4000f8e00ff */
[----:B------:R-:W-:Y:S07]  /*6600*/  LEPC R20, `(.L_x_110) ;  /* 0x000000001014794e */ /* 0x000fee0000000000 */
[----:B---34-:R-:W-:Y:S05]  /*6610*/  CALL.ABS.NOINC R2 ;  /* 0x0000000002007343 */ /* 0x018fea0003c00000 */
.L_x_110:
[----:B------:R-:W-:Y:S05]  /*6620*/  WARPSYNC.ALL ;  /* 0x0000000000007948 */ /* 0x000fea0003800000 */
[----:B------:R-:W-:Y:S01]  /*6630*/  R2UR UR4, R34 ;  /* 0x00000000220472ca */ /* 0x000fe200000e0000 */
[----:B------:R-:W-:Y:S01]  /*6640*/  BSSY.RECONVERGENT B0, `(.L_x_111) ;  /* 0x0000040000007945 */ /* 0x000fe20003800200 */
[----:B------:R-:W-:Y:S02]  /*6650*/  ISETP.NE.AND P6, PT, R83, RZ, PT ;  /* 0x000000ff5300720c */ /* 0x000fe40003fc5270 */
[----:B------:R-:W-:Y:S02]  /*6660*/  ISETP.NE.AND P0, PT, R78, RZ, PT ;  /* 0x000000ff4e00720c */ /* 0x000fe40003f05270 */
[----:B------:R-:W-:Y:S07]  /*6670*/  MOV R20, UR51 ;  /* 0x0000003300147c02 */ /* 0x000fee0008000f00 */
[----:B----4-:R-:W1:Y:S02]  /*6680*/  LDTM.x16 R4, tmem[UR4+0x10] ;  /* 0x00001004000479ee */ /* 0x010e640008240000 */
[----:B------:R-:W-:Y:S01]  /*6690*/  @P6 LEA R20, R20, UR48, 0x3 ;  /* 0x0000003014146c11 */ /* 0x000fe2000f8e18ff */
[C---:B-1----:R-:W-:Y:S01]  /*66a0*/  FMUL R0, R33.reuse, R4 ;  /* 0x0000000421007220 */ /* 0x042fe20000400000 */
        /* <DEDUP_REMOVED lines=33> */
[----:B------:R-:W-:Y:S01]  /*68c0*/  FFMA R15, R35, R55, R19 ;  /* 0x00000037230f7223 */ /* 0x000fe20000000013 */
[----:B------:R-:W-:Y:S02]  /*68d0*/  MOV R16, UR37 ;  /* 0x0000002500107c02 */ /* 0x000fe40008000f00 */
[----:B------:R-:W-:Y:S02]  /*68e0*/  @P6 IADD3 R17, PT, PT, R20, 0xa0, RZ ;  /* 0x000000a014116810 */ /* 0x000fe40007ffe0ff */
[----:B------:R1:W-:Y:S01]  /*68f0*/  STS.128 [R82+0x2030], R12 ;  /* 0x0020300c52007388 */ /* 0x0003e20000000c00 */
[----:B------:R-:W-:Y:S02]  /*6900*/  LEA R0, R85, UR48, 0x3 ;  /* 0x0000003055007c11 */ /* 0x000fe4000f8e18ff */
[----:B------:R-:W-:Y:S01]  /*6910*/  @P6 PRMT R16, R16, 0x654, R17 ;  /* 0x0000065410106816 */ /* 0x000fe20000000011 */
[----:B------:R-:W-:Y:S01]  /*6920*/  @!PT LDS RZ, [RZ] ;  /* 0x00000000fffff984 */ /* 0x000fe20000000800 */
[----:B------:R-:W-:Y:S01]  /*6930*/  @!PT LDS RZ, [RZ] ;  /* 0x00000000fffff984 */ /* 0x000fe20000000800 */
[----:B------:R-:W-:Y:S01]  /*6940*/  @!PT LDS RZ, [RZ] ;  /* 0x00000000fffff984 */ /* 0x000fe20000000800 */
[----:B------:R-:W-:Y:S01]  /*6950*/  @!PT LDS RZ, [RZ] ;  /* 0x00000000fffff984 */ /* 0x000fe20000000800 */
[----:B------:R2:W-:Y:S06]  /*6960*/  MEMBAR.ALL.CTA ;  /* 0x0000000000007992 */ /* 0x0005ec0000008000 */
[----:B--2---:R-:W2:Y:S01]  /*6970*/  FENCE.VIEW.ASYNC.S ;  /* 0x00000000000073c6 */ /* 0x004ea20000000000 */
[----:B------:R-:W-:Y:S01]  /*6980*/  @P6 SHF.L.U32 R2, R73, 0x1f, RZ ;  /* 0x0000001f49026819 */ /* 0x000fe200000006ff */
[----:B--2---:R-:W-:Y:S06]  /*6990*/  BAR.SYNC.DEFER_BLOCKING 0x1, 0x80 ;  /* 0x0042000000007b1d */ /* 0x004fec0000010000 */
[----:B------:R-:W-:Y:S05]  /*69a0*/  @P0 BRA `(.L_x_112) ;  /* 0x0000000000240947 */ /* 0x000fea0003800000 */
[----:B------:R-:W-:Y:S02]  /*69b0*/  UIADD3 UR8, UP0, UPT, UR52, 0x680, URZ ;  /* 0x0000068034087890 */ /* 0x000fe4000ff1e0ff */
[----:B------:R-:W-:Y:S02]  /*69c0*/  UIADD3 UR5, UPT, UPT, UR41, 0x10, URZ ;  /* 0x0000001029057890 */ /* 0x000fe4000fffe0ff */
[----:B------:R-:W-:Y:S02]  /*69d0*/  UIADD3 UR4, UPT, UPT, UR48, 0x2200, URZ ;  /* 0x0000220030047890 */ /* 0x000fe4000fffe0ff */
[----:B------:R-:W-:Y:S01]  /*69e0*/  UIADD3.X UR9, UPT, UPT, URZ, UR53, URZ, UP0, !UPT ;  /* 0x00000035ff097290 */ /* 0x000fe200087fe4ff */
[----:B------:R-:W-:Y:S01]  /*69f0*/  UMOV UR6, UR42 ;  /* 0x0000002a00067c82 */ /* 0x000fe20008000000 */
[----:B------:R-:W-:Y:S07]  /*6a00*/  UMOV UR7, UR36 ;  /* 0x0000002400077c82 */ /* 0x000fee0008000000 */
[----:B------:R2:W-:Y:S01]  /*6a10*/  UTMASTG.3D [UR4], [UR8] ;  /* 0x00000004080073b5 */ /* 0x0005e20008010000 */
[----:B------:R0:W-:Y:S01]  /*6a20*/  UTMACMDFLUSH ;  /* 0x00000000000079b7 */ /* 0x0001e20000000000 */
[----:B--2---:R-:W-:Y:S04]  /*6a30*/  DEPBAR.LE SB0, 0x1 ;  /* 0x000080400000791a */ /* 0x004fe80000000000 */
.L_x_112:
[----:B------:R-:W-:Y:S05]  /*6a40*/  BSYNC.RECONVERGENT B0 ;  /* 0x0000000000007941 */ /* 0x000fea0003800200 */
.L_x_111:
[----:B------:R-:W-:Y:S01]  /*6a50*/  BAR.SYNC.DEFER_BLOCKING 0x1, 0x80 ;  /* 0x0042000000007b1d */ /* 0x000fe20000010000 */
[----:B------:R-:W-:Y:S04]  /*6a60*/  UIADD3 UR40, UPT, UPT, UR51, 0x1, URZ ;  /* 0x0000000133287890 */ /* 0x000fe8000fffe0ff */
[----:B------:R-:W-:Y:S04]  /*6a70*/  UISETP.NE.AND UP0, UPT, UR40, 0x4, UPT ;  /* 0x000000042800788c */ /* 0x000fe8000bf05270 */
[----:B------:R-:W-:Y:S01]  /*6a80*/  USEL UR40, UR40, URZ, UP0 ;  /* 0x000000ff28287287 */ /* 0x000fe20008000000 */
[----:B------:R2:W-:Y:S01]  /*6a90*/  @P6 SYNCS.ARRIVE.TRANS64.RED.A1T0 RZ, [R16+URZ], RZ ;  /* 0x000000ff10ff69a7 */ /* 0x0005e200081004ff */
[----:B------:R-:W-:Y:S01]  /*6aa0*/  BSSY B1, `(.L_x_113) ;  /* 0x0000017000017945 */ /* 0x000fe20003800000 */
[----:B------:R-:W4:Y:S02]  /*6ab0*/  @P6 SYNCS.PHASECHK.TRANS64.TRYWAIT P0, [R0+URZ+0x80], R2 ;  /* 0x00008002000065a7 */ /* 0x000f2400080011ff */
[----:B----4-:R-:W-:Y:S01]  /*6ac0*/  @P6 SEL R86, RZ, 0x1, !P0 ;  /* 0x00000001ff566807 */ /* 0x010fe20004000000 */
[----:B--2---:R-:W-:Y:S06]  /*6ad0*/  @!P6 BRA `(.L_x_114) ;  /* 0x00000000004ce947 */ /* 0x004fec0003800000 */
        /* <DEDUP_REMOVED lines=9> */
[----:B------:R-:W-:Y:S04]  /*6b70*/  SHF.L.U32 R6, R73, 0x1f, RZ ;  /* 0x0000001f49067819 */ /* 0x000fe800000006ff */
[----:B------:R-:W1:Y:S02]  /*6b80*/  SYNCS.PHASECHK.TRANS64.TRYWAIT P0, [R0+URZ+0x80], R6 ;  /* 0x00008006000075a7 */ /* 0x000e6400080011ff */
[----:B-1----:R-:W-:Y:S05]  /*6b90*/  @!P0 BRA `(.L_x_117) ;  /* 0x0000001c00448947 */ /* 0x002fea0003800000 */
.L_x_116:
[----:B------:R-:W-:Y:S05]  /*6ba0*/  BSYNC B0 ;  /* 0x0000000000007941 */ /* 0x000fea0003800000 */
.L_x_115:
[----:B------:R-:W-:Y:S02]  /*6bb0*/  ISETP.NE.AND P0, PT, R87, RZ, PT ;  /* 0x000000ff5700720c */ /* 0x000fe40003f05270 */
[----:B------:R-:W-:Y:S11]  /*6bc0*/  IADD3 R85, PT, PT, R85, 0x1, RZ ;  /* 0x0000000155557810 */ /* 0x000ff60007ffe0ff */
[----:B------:R2:W4:Y:S04]  /*6bd0*/  @P0 LDS.128 R40, [R5] ;  /* 0x0000000005280984 */ /* 0x0005280000000c00 */
[----:B------:R2:W1:Y:S04]  /*6be0*/  @P0 LDS.128 R44, [R4+0x10] ;  /* 0x00001000042c0984 */ /* 0x0004680000000c00 */
[----:B------:R2:W1:Y:S04]  /*6bf0*/  @P0 LDS.128 R48, [R3+0x20] ;  /* 0x0000200003300984 */ /* 0x0004680000000c00 */
[----:B------:R2:W1:Y:S02]  /*6c00*/  @P0 LDS.128 R52, [R2+0x30] ;  /* 0x0000300002340984 */ /* 0x0004640000000c00 */
.L_x_114:
[----:B------:R-:W-:Y:S05]  /*6c10*/  BSYNC B1 ;  /* 0x0000000000017941 */ /* 0x000fea0003800000 */
.L_x_113:
[----:B-1----:R-:W-:Y:S05]  /*6c20*/  VIADD R0, R34, 0x20 ;  /* 0x0000002022007836 */ /* 0x002fea0000000000 */
[----:B------:R-:W-:Y:S04]  /*6c30*/  SHF.R.U32.HI R0, RZ, 0x15, R0 ;  /* 0x00000015ff007819 */ /* 0x000fe80000011600 */
[----:B------:R-:W-:Y:S11]  /*6c40*/  LOP3.LUT P0, RZ, R0, 0x3, R68, 0x48, !PT ;  /* 0x0000000300ff7812 */ /* 0x000ff60007804844 */
[----:B------:R-:W-:Y:S02]  /*6c50*/  @!UPT UIADD3 URZ, UPT, UPT, URZ, URZ, URZ ;  /* 0x000000fffffff290 */ /* 0x000fe4000fffe0ff */
[----:B------:R-:W-:Y:S05]  /*6c60*/  @!P0 BRA `(.L_x_118) ;  /* 0x0000000000408947 */ /* 0x000fea0003800000 */
[----:B------:R-:W1:Y:S01]  /*6c70*/  LDCU.64 UR8, c[0x4][0x70] ;  /* 0x01000e00ff0877ac */ /* 0x000e620008000a00 */
[----:B--2---:R-:W-:Y:S01]  /*6c80*/  MOV R3, 0x0 ;  /* 0x0000000000037802 */ /* 0x004fe20000000f00 */
[----:B------:R-:W-:Y:S02]  /*6c90*/  HFMA2 R12, -RZ, RZ, 0, 5.9604644775390625e-08 ;  /* 0x00000001ff0c7431 */ /* 0x000fe400000001ff */
[----:B------:R-:W-:Y:S02]  /*6ca0*/  IMAD.MOV.U32 R8, RZ, RZ, 0x192 ;  /* 0x00000192ff087424 */ /* 0x000fe400078e00ff */
[----:B------:R-:W-:Y:S01]  /*6cb0*/  IMAD.MOV.U32 R13, RZ, RZ, RZ ;  /* 0x000000ffff0d7224 */ /* 0x000fe200078e00ff */
[----:B------:R-:W2:Y:S01]  /*6cc0*/  LDCU.64 UR6, c[0x4][0x78] ;  /* 0x01000f00ff0677ac */ /* 0x000ea20008000a00 */
[----:B------:R-:W3:Y:S01]  /*6cd0*/  LDC.64 R2, c[0x4][R3] ;  /* 0x0100000003027b82 */ /* 0x000ee20000000a00 */
        /* <DEDUP_REMOVED lines=9> */
.L_x_118:
[----:B------:R-:W-:Y:S05]  /*6d70*/  WARPSYNC.ALL ;  /* 0x0000000000007948 */ /* 0x000fea0003800000 */
[----:B------:R-:W-:Y:S01]  /*6d80*/  R2UR UR4, R34 ;  /* 0x00000000220472ca */ /* 0x000fe200000e0000 */
[----:B------:R-:W-:Y:S01]  /*6d90*/  BSSY.RECONVERGENT B0, `(.L_x_119) ;  /* 0x0000040000007945 */ /* 0x000fe20003800200 */
[----:B------:R-:W-:Y:S02]  /*6da0*/  ISETP.NE.AND P6, PT, R83, RZ, PT ;  /* 0x000000ff5300720c */ /* 0x000fe40003fc5270 */
[----:B------:R-:W-:Y:S02]  /*6db0*/  ISETP.NE.AND P0, PT, R78, RZ, PT ;  /* 0x000000ff4e00720c */ /* 0x000fe40003f05270 */
[----:B------:R-:W-:Y:S07]  /*6dc0*/  MOV R20, UR40 ;  /* 0x0000002800147c02 */ /* 0x000fee0008000f00 */
[----:B--2---:R-:W1:Y:S02]  /*6dd0*/  LDTM.x16 R4, tmem[UR4+0x20] ;  /* 0x00002004000479ee */ /* 0x004e640008240000 */
[----:B------:R-:W-:Y:S01]  /*6de0*/  @P6 LEA R20, R20, UR48, 0x3 ;  /* 0x0000003014146c11 */ /* 0x000fe2000f8e18ff */
[C---:B-1----:R-:W-:Y:S01]  /*6df0*/  FMUL R0, R33.reuse, R4 ;  /* 0x0000000421007220 */ /* 0x042fe20000400000 */
[C---:B------:R-:W-:Y:S01]  /*6e00*/  FMUL R2, R33.reuse, R5 ;  /* 0x0000000521027220 */ /* 0x040fe20000400000 */
[C---:B------:R-:W-:Y:S01]  /*6e10*/  FMUL R3, R33.reuse, R6 ;  /* 0x0000000621037220 */ /* 0x040fe20000400000 */
[----:B------:R-:W-:Y:S01]  /*6e20*/  FMUL R7, R33, R7 ;  /* 0x0000000721077220 */ /* 0x000fe20000400000 */
[----:B----4-:R-:W-:Y:S01]  /*6e30*/  FFMA R36, R35, R40, R0 ;  /* 0x0000002823247223 */ /* 0x010fe20000000000 */
        /* <DEDUP_REMOVED lines=53> */
.L_x_120:
[----:B------:R-:W-:Y:S05]  /*7190*/  BSYNC.RECONVERGENT B0 ;  /* 0x0000000000007941 */ /* 0x000fea0003800200 */
.L_x_119:
        /* <DEDUP_REMOVED lines=21> */
.L_x_124:
[----:B------:R-:W-:Y:S05]  /*72f0*/  BSYNC B0 ;  /* 0x0000000000007941 */ /* 0x000fea0003800000 */
.L_x_123:
[----:B------:R-:W-:Y:S11]  /*7300*/  ISETP.NE.AND P0, PT, R87, RZ, PT ;  /* 0x000000ff5700720c */ /* 0x000ff60003f05270 */
[----:B------:R-:W-:Y:S02]  /*7310*/  @!UPT UIADD3 URZ, UPT, UPT, URZ, URZ, URZ ;  /* 0x000000fffffff290 */ /* 0x000fe4000fffe0ff */
[----:B------:R2:W4:Y:S04]  /*7320*/  @P0 LDS.128 R40, [R4] ;  /* 0x0000000004280984 */ /* 0x0005280000000c00 */
[----:B------:R2:W1:Y:S04]  /*7330*/  @P0 LDS.128 R44, [R3+0x10] ;  /* 0x00001000032c0984 */ /* 0x0004680000000c00 */
[----:B------:R2:W1:Y:S04]  /*7340*/  @P0 LDS.128 R48, [R2+0x20] ;  /* 0x0000200002300984 */ /* 0x0004680000000c00 */
[----:B------:R2:W1:Y:S02]  /*7350*/  @P0 LDS.128 R52, [R85+0x30] ;  /* 0x0000300055340984 */ /* 0x0004640000000c00 */
.L_x_122:
[----:B------:R-:W-:Y:S05]  /*7360*/  BSYNC B1 ;  /* 0x0000000000017941 */ /* 0x000fea0003800000 */
.L_x_121:
        /* <DEDUP_REMOVED lines=21> */
.L_x_126:
[----:B------:R-:W-:Y:S01]  /*74c0*/  ISETP.NE.AND P0, PT, R78, RZ, PT ;  /* 0x000000ff4e00720c */ /* 0x000fe20003f05270 */
[----:B------:R-:W-:Y:S05]  /*74d0*/  WARPSYNC.ALL ;  /* 0x0000000000007948 */ /* 0x000fea0003800000 */
[----:B------:R-:W-:Y:S01]  /*74e0*/  R2UR UR4, R34 ;  /* 0x00000000220472ca */ /* 0x000fe200000e0000 */
[----:B------:R-:W-:Y:S01]  /*74f0*/  BSSY.RECONVERGENT B0, `(.L_x_127) ;  /* 0x000003c000007945 */ /* 0x000fe20003800200 */
[----:B------:R-:W-:Y:S11]  /*7500*/  R2UR UR5, R84 ;  /* 0x00000000540572ca */ /* 0x000ff600000e0000 */
[----:B--2---:R-:W1:Y:S01]  /*7510*/  LDTM.x16 R4, tmem[UR4+0x30] ;  /* 0x00003004000479ee */ /* 0x004e620008240000 */
[----:B------:R-:W-:Y:S01]  /*7520*/  NOP ;  /* 0x0000000000007918 */ /* 0x000fe20000000000 */
[----:B------:R-:W-:Y:S04]  /*7530*/  UIADD3 UR5, UPT, UPT, UR5, 0x110, URZ ;  /* 0x0000011005057890 */ /* 0x000fe8000fffe0ff */
[----:B------:R-:W-:Y:S09]  /*7540*/  UPRMT UR5, UR37, 0x654, UR5 ;  /* 0x0000065425057896 */ /* 0x000ff20008000005 */
[----:B-1----:R-:W-:Y:S01]  /*7550*/  SYNCS.ARRIVE.TRANS64.RED.A1T0 RZ, [UR5], RZ ;  /* 0x000000ffffff79a7 */ /* 0x002fe20008100405 */
[C---:B------:R-:W-:Y:S01]  /*7560*/  FMUL R0, R33.reuse, R4 ;  /* 0x0000000421007220 */ /* 0x040fe20000400000 */
        /* <DEDUP_REMOVED lines=52> */
.L_x_128:
[----:B------:R-:W-:Y:S05]  /*78b0*/  BSYNC.RECONVERGENT B0 ;  /* 0x0000000000007941 */ /* 0x000fea0003800200 */
.L_x_127:
[----:B------:R-:W-:Y:S01]  /*78c0*/  BAR.SYNC.DEFER_BLOCKING 0x1, 0x80 ;  /* 0x0042000000007b1d */ /* 0x000fe20000010000 */
[----:B------:R-:W-:Y:S01]  /*78d0*/  UISETP.NE.AND UP0, UPT, UR49, -0x4, UPT ;  /* 0xfffffffc3100788c */ /* 0x000fe2000bf05270 */
[----:B------:R-:W-:Y:S08]  /*78e0*/  IADD3 R31, PT, PT, R31, 0x1, RZ ;  /* 0x000000011f1f7810 */ /* 0x000ff00007ffe0ff */
[----:B------:R-:W-:Y:S05]  /*78f0*/  BRA.U !UP0, `(.L_x_129) ;  /* 0x0000000108287547 */ /* 0x000fea000b800000 */
[----:B------:R-:W-:Y:S01]  /*7900*/  ISETP.NE.AND P0, PT, R83, RZ, PT ;  /* 0x000000ff5300720c */ /* 0x000fe20003f05270 */
[----:B------:R-:W-:Y:S01]  /*7910*/  IMAD.U32 R2, RZ, RZ, UR51 ;  /* 0x00000033ff027e24 */ /* 0x000fe2000f8e00ff */
[----:B------:R-:W-:Y:S01]  /*7920*/  UIADD3 UR51, UPT, UPT, UR51, 0x1, URZ ;  /* 0x0000000133337890 */ /* 0x000fe2000fffe0ff */
[----:B------:R-:W-:Y:S03]  /*7930*/  IMAD.U32 R0, RZ, RZ, UR37 ;  /* 0x00000025ff007e24 */ /* 0x000fe6000f8e00ff */
[----:B------:R-:W-:Y:S04]  /*7940*/  UISETP.NE.AND UP0, UPT, UR51, 0x4, UPT ;  /* 0x000000043300788c */ /* 0x000fe8000bf05270 */
[----:B------:R-:W-:Y:S03]  /*7950*/  USEL UR51, UR51, URZ, UP0 ;  /* 0x000000ff33337287 */ /* 0x000fe60008000000 */
[----:B------:R-:W-:Y:S05]  /*7960*/  @P0 LEA R2, R2, UR48, 0x3 ;  /* 0x0000003002020c11 */ /* 0x000fea000f8e18ff */
[----:B------:R-:W-:Y:S05]  /*7970*/  @P0 VIADD R2, R2, 0xa0 ;  /* 0x000000a002020836 */ /* 0x000fea0000000000 */
[----:B------:R-:W-:Y:S04]  /*7980*/  @P0 PRMT R0, R0, 0x654, R2 ;  /* 0x0000065400000816 */ /* 0x000fe80000000002 */
[----:B------:R2:W-:Y:S03]  /*7990*/  @P0 SYNCS.ARRIVE.TRANS64.RED.A1T0 RZ, [R0+URZ], RZ ;  /* 0x000000ff00ff09a7 */ /* 0x0005e600081004ff */
.L_x_129:
[----:B------:R-:W-:Y:S01]  /*79a0*/  ISETP.NE.AND P2, PT, R79, RZ, PT ;  /* 0x000000ff4f00720c */ /* 0x000fe20003f45270 */
[----:B------:R-:W-:Y:S01]  /*79b0*/  UIADD3 UR49, UPT, UPT, UR49, 0x4, URZ ;  /* 0x0000000431317890 */ /* 0x000fe2000fffe0ff */
[----:B------:R-:W-:Y:S01]  /*79c0*/  ISETP.NE.AND P0, PT, R81, 0x2, PT ;  /* 0x000000025100780c */ /* 0x000fe20003f05270 */
[----:B-1----:R-:W-:Y:S01]  /*79d0*/  IMAD.IADD R14, R29, 0x1, R62 ;  /* 0x000000011d0e7824 */ /* 0x002fe200078e023e */
[----:B------:R-:W-:Y:S01]  /*79e0*/  ISETP.NE.AND P1, PT, R31, 0x4, PT ;  /* 0x000000041f00780c */ /* 0x000fe20003f25270 */
[----:B------:R-:W-:Y:S01]  /*79f0*/  IMAD.IADD R15, R30, 0x1, R63 ;  /* 0x000000011e0f7824 */ /* 0x000fe200078e023f */
[----:B------:R-:W-:Y:S02]  /*7a00*/  SEL R2, RZ, 0x1, P0 ;  /* 0x00000001ff027807 */ /* 0x000fe40000000000 */
[----:B--2---:R-:W-:Y:S02]  /*7a10*/  SEL R0, RZ, 0x1, P1 ;  /* 0x00000001ff007807 */ /* 0x004fe40000800000 */
[----:B------:R-:W-:Y:S02]  /*7a20*/  LOP3.LUT R71, R71, R2, RZ, 0x3c, !PT ;  /* 0x0000000247477212 */ /* 0x000fe400078e3cff */
[----:B------:R-:W-:Y:S02]  /*7a30*/  LOP3.LUT R72, R72, R0, RZ, 0x3c, !PT ;  /* 0x0000000048487212 */ /* 0x000fe400078e3cff */
[----:B------:R-:W-:Y:S02]  /*7a40*/  @P2 R2UR UR36, R70 ;  /* 0x00000000462422ca */ /* 0x000fe400000e0000 */
[----:B------:R-:W-:Y:S02]  /*7a50*/  SEL R81, R81, RZ, P0 ;  /* 0x000000ff51517207 */ /* 0x000fe40000000000 */
[----:B------:R-:W-:Y:S01]  /*7a60*/  SEL R31, R31, RZ, P1 ;  /* 0x000000ff1f1f7207 */ /* 0x000fe20000800000 */
[----:B------:R-:W-:Y:S10]  /*7a70*/  @P2 BRA `(.L_x_130) ;  /* 0xffffffd400502947 */ /* 0x000ff4000383ffff */
[----:B------:R-:W-:-:S09]  /*7a80*/  UISETP.NE.AND UP0, UPT, UR50, URZ, UPT ;  /* 0x000000ff3200728c */ /* 0x000fd2000bf05270 */
[----:B------:R-:W-:Y:S05]  /*7a90*/  BRA.U !UP0, `(.L_x_131) ;  /* 0x0000000108487547 */ /* 0x000fea000b800000 */
[----:B------:R-:W1:Y:S02]  /*7aa0*/  LDCU.64 UR4, c[0x0][0x890] ;  /* 0x00011200ff0477ac */ /* 0x000e640008000a00 */
[----:B-1----:R-:W-:-:S04]  /*7ab0*/  UISETP.NE.U32.AND UP0, UPT, UR4, URZ, UPT ;  /* 0x000000ff0400728c */ /* 0x002fc8000bf05070 */
[----:B------:R-:W-:-:S09]  /*7ac0*/  UISETP.NE.AND.EX UP0, UPT, UR5, URZ, UPT, UP0 ;  /* 0x000000ff0500728c */ /* 0x000fd2000bf05300 */
[----:B------:R-:W-:Y:S05]  /*7ad0*/  BRA.U UP0, `(.L_x_132) ;  /* 0x00000001000c7547 */ /* 0x000fea000b800000 */
[----:B------:R-:W-:-:S13]  /*7ae0*/  FSETP.NEU.AND P0, PT, R35, RZ, PT ;  /* 0x000000ff2300720b */ /* 0x000fda0003f0d000 */
[----:B------:R-:W-:Y:S05]  /*7af0*/  @!P0 EXIT ;  /* 0x000000000000894d */ /* 0x000fea0003800000 */
[----:B------:R-:W-:Y:S05]  /*7b00*/  BRA `(.L_x_131) ;  /* 0x00000000002c7947 */ /* 0x000fea0003800000 */
.L_x_132:
[----:B------:R-:W-:Y:S01]  /*7b10*/  ISETP.NE.AND P0, PT, R80, RZ, PT ;  /* 0x000000ff5000720c */ /* 0x000fe20003f05270 */
[----:B------:R-:W-:-:S12]  /*7b20*/  BSSY.RECONVERGENT B0, `(.L_x_131) ;  /* 0x0000009000007945 */ /* 0x000fd80003800200 */
[----:B------:R-:W-:Y:S05]  /*7b30*/  @P0 BRA `(.L_x_133) ;  /* 0x0000000000140947 */ /* 0x000fea0003800000 */
[----:B------:R-:W1:Y:S02]  /*7b40*/  LDCU.64 UR4, c[0x0][0x888] ;  /* 0x00011100ff0477ac */ /* 0x000e640008000a00 */
[----:B-1----:R-:W-:-:S04]  /*7b50*/  ISETP.NE.U32.AND P0, PT, RZ, UR4, PT ;  /* 0x00000004ff007c0c */ /* 0x002fc8000bf05070 */
[----:B------:R-:W-:-:S13]  /*7b60*/  ISETP.NE.AND.EX P0, PT, RZ, UR5, PT, P0 ;  /* 0x00000005ff007c0c */ /* 0x000fda000bf05300 */
[----:B------:R-:W-:Y:S05]  /*7b70*/  @!P0 EXIT ;  /* 0x000000000000894d */ /* 0x000fea0003800000 */
[----:B------:R-:W-:Y:S05]  /*7b80*/  BRA `(.L_x_134) ;  /* 0x0000000000087947 */ /* 0x000fea0003800000 */
.L_x_133:
[----:B------:R-:W-:-:S13]  /*7b90*/  FSETP.NEU.AND P0, PT, R35, RZ, PT ;  /* 0x000000ff2300720b */ /* 0x000fda0003f0d000 */
[----:B------:R-:W-:Y:S05]  /*7ba0*/  @!P0 EXIT ;  /* 0x000000000000894d */ /* 0x000fea0003800000 */
.L_x_134:
[----:B------:R-:W-:Y:S05]  /*7bb0*/  BSYNC.RECONVERGENT B0 ;  /* 0x0000000000007941 */ /* 0x000fea0003800200 */
.L_x_131:
[----:B------:R-:W-:Y:S01]  /*7bc0*/  ULEA UR4, UR51, UR48, 0x3 ;  /* 0x0000003033047291 */ /* 0x000fe2000f8e18ff */
[----:B------:R-:W-:-:S04]  /*7bd0*/  DEPBAR.LE SB0, 0x0 ;  /* 0x000080000000791a */ /* 0x000fc80000000000 */
[----:B------:R-:W-:-:S04]  /*7be0*/  UIADD3 UR4, UPT, UPT, UR4, 0xa0, URZ ;  /* 0x000000a004047890 */ /* 0x000fc8000fffe0ff */
[----:B------:R-:W-:-:S09]  /*7bf0*/  UPRMT UR4, UR37, 0x654, UR4 ;  /* 0x0000065425047896 */ /* 0x000fd20008000004 */
[----:B------:R-:W-:Y:S01]  /*7c00*/  SYNCS.ARRIVE.TRANS64.RED.A1T0 RZ, [UR4], RZ ;  /* 0x000000ffffff79a7 */ /* 0x000fe20008100404 */
[----:B------:R-:W-:Y:S05]  /*7c10*/  EXIT ;  /* 0x000000000000794d */ /* 0x000fea0003800000 */
.L_x_19:
[----:B--2---:R2:W1:Y:S02]  /*7c20*/  SYNCS.PHASECHK.TRANS64.TRYWAIT P0, [R2+URZ+0x140], R3 ;  /* 0x00014003020075a7 */ /* 0x00446400080011ff */
[----:B-1----:R-:W-:Y:S05]  /*7c30*/  @!P0 NANOSLEEP.SYNCS 0x989680 ;  /* 0x009896800000895d */ /* 0x002fea0003900000 */
[----:B------:R-:W1:Y:S02]  /*7c40*/  @!P0 SYNCS.PHASECHK.TRANS64 P0, [R2+URZ+0x140], R3 ;  /* 0x00014003020085a7 */ /* 0x000e6400080010ff */
[----:B-1----:R-:W-:Y:S05]  /*7c50*/  @!P0 BRA `(.L_x_19) ;  /* 0xfffffffc00f08947 */ /* 0x002fea000383ffff */
[----:B------:R-:W-:Y:S05]  /*7c60*/  BRA `(.L_x_135) ;  /* 0xffffff98007c7947 */ /* 0x000fea000383ffff */
.L_x_22:
[----:B-1----:R-:W-:-:S07]  /*7c70*/  MOV R2, UR33 ;  /* 0x0000002100027c02 */ /* 0x002fce0008000f00 */
.L_x_136:
[----:B-1----:R1:W2:Y:S02]  /*7c80*/  SYNCS.PHASECHK.TRANS64.TRYWAIT P0, [R2+URZ+0x40], R4 ;  /* 0x00004004020075a7 */ /* 0x0022a400080011ff */
[----:B--2---:R-:W-:Y:S05]  /*7c90*/  @!P0 NANOSLEEP.SYNCS 0x989680 ;  /* 0x009896800000895d */ /* 0x004fea0003900000 */
[----:B------:R-:W2:Y:S02]  /*7ca0*/  @!P0 SYNCS.PHASECHK.TRANS64 P0, [R2+URZ+0x40], R4 ;  /* 0x00004004020085a7 */ /* 0x000ea400080010ff */
[----:B--2---:R-:W-:Y:S05]  /*7cb0*/  @!P0 BRA `(.L_x_136) ;  /* 0xfffffffc00f08947 */ /* 0x004fea000383ffff */
[----:B------:R-:W-:Y:S05]  /*7cc0*/  BRA `(.L_x_21) ;  /* 0xffffff9800d07947 */ /* 0x000fea000383ffff */
.L_x_28:
[----:B-1----:R-:W-:-:S07]  /*7cd0*/  MOV R2, UR25 ;  /* 0x0000001900027c02 */ /* 0x002fce0008000f00 */
.L_x_137:
[----:B-1----:R1:W2:Y:S02]  /*7ce0*/  SYNCS.PHASECHK.TRANS64.TRYWAIT P0, [R2+URZ+0x40], R4 ;  /* 0x00004004020075a7 */ /* 0x0022a400080011ff */
[----:B--2---:R-:W-:Y:S05]  /*7cf0*/  @!P0 NANOSLEEP.SYNCS 0x989680 ;  /* 0x009896800000895d */ /* 0x004fea0003900000 */
[----:B------:R-:W2:Y:S02]  /*7d00*/  @!P0 SYNCS.PHASECHK.TRANS64 P0, [R2+URZ+0x40], R4 ;  /* 0x00004004020085a7 */ /* 0x000ea400080010ff */
[----:B--2---:R-:W-:Y:S05]  /*7d10*/  @!P0 BRA `(.L_x_137) ;  /* 0xfffffffc00f08947 */ /* 0x004fea000383ffff */
[----:B------:R-:W-:Y:S05]  /*7d20*/  BRA `(.L_x_27) ;  /* 0xffffff9c00907947 */ /* 0x000fea000383ffff */
.L_x_32:
[----:B-1----:R1:W2:Y:S02]  /*7d30*/  SYNCS.PHASECHK.TRANS64.TRYWAIT P0, [R2+URZ+0xd0], R3 ;  /* 0x0000d003020075a7 */ /* 0x0022a400080011ff */
[----:B--2---:R-:W-:Y:S05]  /*7d40*/  @!P0 NANOSLEEP.SYNCS 0x989680 ;  /* 0x009896800000895d */ /* 0x004fea0003900000 */
[----:B------:R-:W2:Y:S02]  /*7d50*/  @!P0 SYNCS.PHASECHK.TRANS64 P0, [R2+URZ+0xd0], R3 ;  /* 0x0000d003020085a7 */ /* 0x000ea400080010ff */
[----:B--2---:R-:W-:Y:S05]  /*7d60*/  @!P0 BRA `(.L_x_32) ;  /* 0xfffffffc00f08947 */ /* 0x004fea000383ffff */
[----:B------:R-:W-:Y:S05]  /*7d70*/  BRA `(.L_x_138) ;  /* 0xffffffa000347947 */ /* 0x000fea000383ffff */
.L_x_36:
[----:B----4-:R-:W-:-:S07]  /*7d80*/  MOV R0, UR5 ;  /* 0x0000000500007c02 */ /* 0x010fce0008000f00 */
.L_x_139:
[----:B-1----:R1:W2:Y:S02]  /*7d90*/  SYNCS.PHASECHK.TRANS64.TRYWAIT P0, [R0+URZ], R2 ;  /* 0x00000002000075a7 */ /* 0x0022a400080011ff */
[----:B--2---:R-:W-:Y:S05]  /*7da0*/  @!P0 NANOSLEEP.SYNCS 0x989680 ;  /* 0x009896800000895d */ /* 0x004fea0003900000 */
[----:B------:R-:W2:Y:S02]  /*7db0*/  @!P0 SYNCS.PHASECHK.TRANS64 P0, [R0+URZ], R2 ;  /* 0x00000002000085a7 */ /* 0x000ea400080010ff */
[----:B--2---:R-:W-:Y:S05]  /*7dc0*/  @!P0 BRA `(.L_x_139) ;  /* 0xfffffffc00f08947 */ /* 0x004fea000383ffff */
[----:B------:R-:W-:Y:S05]  /*7dd0*/  BRA `(.L_x_140) ;  /* 0xffffffa400a47947 */ /* 0x000fea000383ffff */
.L_x_37:
[----:B----4-:R-:W-:-:S07]  /*7de0*/  MOV R0, UR5 ;  /* 0x0000000500007c02 */ /* 0x010fce0008000f00 */
.L_x_141:
[----:B-1----:R1:W2:Y:S02]  /*7df0*/  SYNCS.PHASECHK.TRANS64.TRYWAIT P0, [R0+URZ], R3 ;  /* 0x00000003000075a7 */ /* 0x0022a400080011ff */
[----:B--2---:R-:W-:Y:S05]  /*7e00*/  @!P0 NANOSLEEP.SYNCS 0x989680 ;  /* 0x009896800000895d */ /* 0x004fea0003900000 */
[----:B------:R-:W2:Y:S02]  /*7e10*/  @!P0 SYNCS.PHASECHK.TRANS64 P0, [R0+URZ], R3 ;  /* 0x00000003000085a7 */ /* 0x000ea400080010ff */
[----:B--2---:R-:W-:Y:S05]  /*7e20*/  @!P0 BRA `(.L_x_141) ;  /* 0xfffffffc00f08947 */ /* 0x004fea000383ffff */
[----:B------:R-:W-:Y:S05]  /*7e30*/  BRA `(.L_x_142) ;  /* 0xffffffa400b07947 */ /* 0x000fea000383ffff */
.L_x_38:
[----:B----4-:R-:W-:-:S07]  /*7e40*/  MOV R0, UR5 ;  /* 0x0000000500007c02 */ /* 0x010fce0008000f00 */
.L_x_143:
[----:B-1----:R1:W2:Y:S02]  /*7e50*/  SYNCS.PHASECHK.TRANS64.TRYWAIT P0, [R0+URZ], R3 ;  /* 0x00000003000075a7 */ /* 0x0022a400080011ff */
[----:B--2---:R-:W-:Y:S05]  /*7e60*/  @!P0 NANOSLEEP.SYNCS 0x989680 ;  /* 0x009896800000895d */ /* 0x004fea0003900000 */
[----:B------:R-:W2:Y:S02]  /*7e70*/  @!P0 SYNCS.PHASECHK.TRANS64 P0, [R0+URZ], R3 ;  /* 0x00000003000085a7 */ /* 0x000ea400080010ff */
[----:B--2---:R-:W-:Y:S05]  /*7e80*/  @!P0 BRA `(.L_x_143) ;  /* 0xfffffffc00f08947 */ /* 0x004fea000383ffff */
[----:B------:R-:W-:Y:S05]  /*7e90*/  BRA `(.L_x_144) ;  /* 0xffffffa400bc7947 */ /* 0x000fea000383ffff */
.L_x_39:
[----:B----4-:R-:W-:-:S07]  /*7ea0*/  MOV R0, UR5 ;  /* 0x0000000500007c02 */ /* 0x010fce0008000f00 */
.L_x_145:
[----:B-1----:R1:W2:Y:S02]  /*7eb0*/  SYNCS.PHASECHK.TRANS64.TRYWAIT P0, [R0+URZ], R3 ;  /* 0x00000003000075a7 */ /* 0x0022a400080011ff */
[----:B--2---:R-:W-:Y:S05]  /*7ec0*/  @!P0 NANOSLEEP.SYNCS 0x989680 ;  /* 0x009896800000895d */ /* 0x004fea0003900000 */
[----:B------:R-:W2:Y:S02]  /*7ed0*/  @!P0 SYNCS.PHASECHK.TRANS64 P0, [R0+URZ], R3 ;  /* 0x00000003000085a7 */ /* 0x000ea400080010ff */
[----:B--2---:R-:W-:Y:S05]  /*7ee0*/  @!P0 BRA `(.L_x_145) ;  /* 0xfffffffc00f08947 */ /* 0x004fea000383ffff */
[----:B------:R-:W-:Y:S05]  /*7ef0*/  BRA `(.L_x_146) ;  /* 0xffffffa400c87947 */ /* 0x000fea000383ffff */
.L_x_40:
[----:B----4-:R-:W-:-:S07]  /*7f00*/  MOV R0, UR5 ;  /* 0x0000000500007c02 */ /* 0x010fce0008000f00 */
.L_x_147:
[----:B-1----:R1:W2:Y:S02]  /*7f10*/  SYNCS.PHASECHK.TRANS64.TRYWAIT P0, [R0+URZ], R3 ;  /* 0x00000003000075a7 */ /* 0x0022a400080011ff */
[----:B--2---:R-:W-:Y:S05]  /*7f20*/  @!P0 NANOSLEEP.SYNCS 0x989680 ;  /* 0x009896800000895d */ /* 0x004fea0003900000 */
[----:B------:R-:W2:Y:S02]  /*7f30*/  @!P0 SYNCS.PHASECHK.TRANS64 P0, [R0+URZ], R3 ;  /* 0x00000003000085a7 */ /* 0x000ea400080010ff */
[----:B--2---:R-:W-:Y:S05]  /*7f40*/  @!P0 BRA `(.L_x_147) ;  /* 0xfffffffc00f08947 */ /* 0x004fea000383ffff */
[----:B------:R-:W-:Y:S05]  /*7f50*/  BRA `(.L_x_148) ;  /* 0xffffffa400d47947 */ /* 0x000fea000383ffff */
.L_x_41:
[----:B----4-:R-:W-:-:S07]  /*7f60*/  MOV R0, UR5 ;  /* 0x0000000500007c02 */ /* 0x010fce0008000f00 */
.L_x_149:
[----:B-1----:R1:W2:Y:S02]  /*7f70*/  SYNCS.PHASECHK.TRANS64.TRYWAIT P0, [R0+URZ], R3 ;  /* 0x00000003000075a7 */ /* 0x0022a400080011ff */
[----:B--2---:R-:W-:Y:S05]  /*7f80*/  @!P0 NANOSLEEP.SYNCS 0x989680 ;  /* 0x009896800000895d */ /* 0x004fea0003900000 */
[----:B------:R-:W2:Y:S02]  /*7f90*/  @!P0 SYNCS.PHASECHK.TRANS64 P0, [R0+URZ], R3 ;  /* 0x00000003000085a7 */ /* 0x000ea400080010ff */
[----:B--2---:R-:W-:Y:S05]  /*7fa0*/  @!P0 BRA `(.L_x_149) ;  /* 0xfffffffc00f08947 */ /* 0x004fea000383ffff */
[----:B------:R-:W-:Y:S05]  /*7fb0*/  BRA `(.L_x_150) ;  /* 0xffffffa400e07947 */ /* 0x000fea000383ffff */
.L_x_42:
[----:B----4-:R-:W-:-:S07]  /*7fc0*/  MOV R0, UR5 ;  /* 0x0000000500007c02 */ /* 0x010fce0008000f00 */
.L_x_151:
[----:B-1----:R1:W2:Y:S02]  /*7fd0*/  SYNCS.PHASECHK.TRANS64.TRYWAIT P0, [R0+URZ], R3 ;  /* 0x00000003000075a7 */ /* 0x0022a400080011ff */
[----:B--2---:R-:W-:Y:S05]  /*7fe0*/  @!P0 NANOSLEEP.SYNCS 0x989680 ;  /* 0x009896800000895d */ /* 0x004fea0003900000 */
[----:B------:R-:W2:Y:S02]  /*7ff0*/  @!P0 SYNCS.PHASECHK.TRANS64 P0, [R0+URZ], R3 ;  /* 0x00000003000085a7 */ /* 0x000ea400080010ff */
[----:B--2---:R-:W-:Y:S05]  /*8000*/  @!P0 BRA `(.L_x_151) ;  /* 0xfffffffc00f08947 */ /* 0x004fea000383ffff */
[----:B------:R-:W-:Y:S05]  /*8010*/  BRA `(.L_x_152) ;  /* 0xffffffa400ec7947 */ /* 0x000fea000383ffff */
.L_x_45:
[----:B-1----:R1:W2:Y:S02]  /*8020*/  SYNCS.PHASECHK.TRANS64.TRYWAIT P0, [R0+URZ+0x130], R4 ;  /* 0x00013004000075a7 */ /* 0x0022a400080011ff */
[----:B--2---:R-:W-:Y:S05]  /*8030*/  @!P0 NANOSLEEP.SYNCS 0x989680 ;  /* 0x009896800000895d */ /* 0x004fea0003900000 */
[----:B------:R-:W2:Y:S02]  /*8040*/  @!P0 SYNCS.PHASECHK.TRANS64 P0, [R0+URZ+0x130], R4 ;  /* 0x00013004000085a7 */ /* 0x000ea400080010ff */
[----:B--2---:R-:W-:Y:S05]  /*8050*/  @!P0 BRA `(.L_x_45) ;  /* 0xfffffffc00f08947 */ /* 0x004fea000383ffff */
[----:B------:R-:W-:Y:S05]  /*8060*/  BRA `(.L_x_153) ;  /* 0xffffffa800487947 */ /* 0x000fea000383ffff */
.L_x_46:
[----:B------:R-:W-:-:S07]  /*8070*/  MOV R0, UR5 ;  /* 0x0000000500007c02 */ /* 0x000fce0008000f00 */
.L_x_154:
[----:B-1----:R1:W2:Y:S02]  /*8080*/  SYNCS.PHASECHK.TRANS64.TRYWAIT P0, [R0+URZ+0xe0], R5 ;  /* 0x0000e005000075a7 */ /* 0x0022a400080011ff */
[----:B--2---:R-:W-:Y:S05]  /*8090*/  @!P0 NANOSLEEP.SYNCS 0x989680 ;  /* 0x009896800000895d */ /* 0x004fea0003900000 */
[----:B------:R-:W2:Y:S02]  /*80a0*/  @!P0 SYNCS.PHASECHK.TRANS64 P0, [R0+URZ+0xe0], R5 ;  /* 0x0000e005000085a7 */ /* 0x000ea400080010ff */
[----:B--2---:R-:W-:Y:S05]  /*80b0*/  @!P0 BRA `(.L_x_154) ;  /* 0xfffffffc00f08947 */ /* 0x004fea000383ffff */
[----:B------:R-:W-:Y:S05]  /*80c0*/  BRA `(.L_x_155) ;  /* 0xffffffa800587947 */ /* 0x000fea000383ffff */
.L_x_47:
[----:B-1----:R1:W2:Y:S02]  /*80d0*/  SYNCS.PHASECHK.TRANS64.TRYWAIT P1, [R0+URZ+0xd0], R4 ;  /* 0x0000d004000075a7 */ /* 0x0022a400080211ff */
[----:B--2---:R-:W-:Y:S05]  /*80e0*/  @!P1 NANOSLEEP.SYNCS 0x989680 ;  /* 0x009896800000995d */ /* 0x004fea0003900000 */
[----:B------:R-:W2:Y:S02]  /*80f0*/  @!P1 SYNCS.PHASECHK.TRANS64 P1, [R0+URZ+0xd0], R4 ;  /* 0x0000d004000095a7 */ /* 0x000ea400080210ff */
[----:B--2---:R-:W-:Y:S05]  /*8100*/  @!P1 BRA `(.L_x_47) ;  /* 0xfffffffc00f09947 */ /* 0x004fea000383ffff */
[----:B------:R-:W-:Y:S05]  /*8110*/  BRA `(.L_x_156) ;  /* 0xffffffa800887947 */ /* 0x000fea000383ffff */
.L_x_50:
[----:B------:R-:W-:-:S07]  /*8120*/  MOV R0, UR5 ;  /* 0x0000000500007c02 */ /* 0x000fce0008000f00 */
.L_x_157:
[----:B-1----:R1:W2:Y:S02]  /*8130*/  SYNCS.PHASECHK.TRANS64.TRYWAIT P0, [R0+URZ+0xe0], R2 ;  /* 0x0000e002000075a7 */ /* 0x0022a400080011ff */
[----:B--2---:R-:W-:Y:S05]  /*8140*/  @!P0 NANOSLEEP.SYNCS 0x989680 ;  /* 0x009896800000895d */ /* 0x004fea0003900000 */
[----:B------:R-:W2:Y:S02]  /*8150*/  @!P0 SYNCS.PHASECHK.TRANS64 P0, [R0+URZ+0xe0], R2 ;  /* 0x0000e002000085a7 */ /* 0x000ea400080010ff */
[----:B--2---:R-:W-:Y:S05]  /*8160*/  @!P0 BRA `(.L_x_157) ;  /* 0xfffffffc00f08947 */ /* 0x004fea000383ffff */
[----:B------:R-:W-:Y:S05]  /*8170*/  BRA `(.L_x_49) ;  /* 0xffffffa800dc7947 */ /* 0x000fea000383ffff */
.L_x_57:
[----:B-1----:R1:W2:Y:S02]  /*8180*/  SYNCS.PHASECHK.TRANS64.TRYWAIT P1, [R0+URZ+0xd0], R2 ;  /* 0x0000d002000075a7 */ /* 0x0022a400080211ff */
[----:B--2---:R-:W-:Y:S05]  /*8190*/  @!P1 NANOSLEEP.SYNCS 0x989680 ;  /* 0x009896800000995d */ /* 0x004fea0003900000 */
[----:B------:R-:W2:Y:S02]  /*81a0*/  @!P1 SYNCS.PHASECHK.TRANS64 P1, [R0+URZ+0xd0], R2 ;  /* 0x0000d002000095a7 */ /* 0x000ea400080210ff */
[----:B--2---:R-:W-:Y:S05]  /*81b0*/  @!P1 BRA `(.L_x_57) ;  /* 0xfffffffc00f09947 */ /* 0x004fea000383ffff */
[----:B------:R-:W-:Y:S05]  /*81c0*/  BRA `(.L_x_158) ;  /* 0xffffffb0004c7947 */ /* 0x000fea000383ffff */
.L_x_58:
[----:B------:R-:W-:-:S07]  /*81d0*/  MOV R2, UR7 ;  /* 0x0000000700027c02 */ /* 0x000fce0008000f00 */
.L_x_159:
[----:B-1----:R1:W2:Y:S02]  /*81e0*/  SYNCS.PHASECHK.TRANS64.TRYWAIT P0, [R2+URZ+0x110], R0 ;  /* 0x00011000020075a7 */ /* 0x0022a400080011ff */
[----:B--2---:R-:W-:Y:S05]  /*81f0*/  @!P0 NANOSLEEP.SYNCS 0x989680 ;  /* 0x009896800000895d */ /* 0x004fea0003900000 */
[----:B------:R-:W2:Y:S02]  /*8200*/  @!P0 SYNCS.PHASECHK.TRANS64 P0, [R2+URZ+0x110], R0 ;  /* 0x00011000020085a7 */ /* 0x000ea400080010ff */
[----:B--2---:R-:W-:Y:S05]  /*8210*/  @!P0 BRA `(.L_x_159) ;  /* 0xfffffffc00f08947 */ /* 0x004fea000383ffff */
[----:B------:R-:W-:Y:S05]  /*8220*/  BRA `(.L_x_160) ;  /* 0xffffffb000847947 */ /* 0x000fea000383ffff */
.L_x_61:
[----:B------:R-:W-:Y:S07]  /*8230*/  MOV R0, UR6 ;  /* 0x0000000600007c02 */ /* 0x000fee0008000f00 */
.L_x_161:
[----:B-1----:R1:W2:Y:S02]  /*8240*/  SYNCS.PHASECHK.TRANS64.TRYWAIT P0, [R0+URZ], R2 ;  /* 0x00000002000075a7 */ /* 0x0022a400080011ff */
[----:B--2---:R-:W-:Y:S05]  /*8250*/  @!P0 NANOSLEEP.SYNCS 0x989680 ;  /* 0x009896800000895d */ /* 0x004fea0003900000 */
[----:B------:R-:W2:Y:S02]  /*8260*/  @!P0 SYNCS.PHASECHK.TRANS64 P0, [R0+URZ], R2 ;  /* 0x00000002000085a7 */ /* 0x000ea400080010ff */
[----:B--2---:R-:W-:Y:S05]  /*8270*/  @!P0 BRA `(.L_x_161) ;  /* 0xfffffffc00f08947 */ /* 0x004fea000383ffff */
[----:B------:R-:W-:Y:S05]  /*8280*/  BRA `(.L_x_60) ;  /* 0xffffffb000a07947 */ /* 0x000fea000383ffff */
.L_x_64:
[----:B------:R-:W-:-:S07]  /*8290*/  MOV R0, UR6 ;  /* 0x0000000600007c02 */ /* 0x000fce0008000f00 */
.L_x_162:
[----:B--2---:R2:W4:Y:S02]  /*82a0*/  SYNCS.PHASECHK.TRANS64.TRYWAIT P0, [R0+URZ], R2 ;  /* 0x00000002000075a7 */ /* 0x00452400080011ff */
[----:B----4-:R-:W-:Y:S05]  /*82b0*/  @!P0 NANOSLEEP.SYNCS 0x989680 ;  /* 0x009896800000895d */ /* 0x010fea0003900000 */
[----:B------:R-:W4:Y:S02]  /*82c0*/  @!P0 SYNCS.PHASECHK.TRANS64 P0, [R0+URZ], R2 ;  /* 0x00000002000085a7 */ /* 0x000f2400080010ff */
[----:B----4-:R-:W-:Y:S05]  /*82d0*/  @!P0 BRA `(.L_x_162) ;  /* 0xfffffffc00f08947 */ /* 0x010fea000383ffff */
[----:B------:R-:W-:Y:S05]  /*82e0*/  BRA `(.L_x_163) ;  /* 0xffffffb4007c7947 */ /* 0x000fea000383ffff */
.L_x_65:
[----:B------:R-:W-:-:S07]  /*82f0*/  MOV R0, UR6 ;  /* 0x0000000600007c02 */ /* 0x000fce0008000f00 */
.L_x_164:
[----:B-1----:R1:W2:Y:S02]  /*8300*/  SYNCS.PHASECHK.TRANS64.TRYWAIT P0, [R0+URZ], R3 ;  /* 0x00000003000075a7 */ /* 0x0022a400080011ff */
[----:B--2---:R-:W-:Y:S05]  /*8310*/  @!P0 NANOSLEEP.SYNCS 0x989680 ;  /* 0x009896800000895d */ /* 0x004fea0003900000 */
[----:B------:R-:W2:Y:S02]  /*8320*/  @!P0 SYNCS.PHASECHK.TRANS64 P0, [R0+URZ], R3 ;  /* 0x00000003000085a7 */ /* 0x000ea400080010ff */
[----:B--2---:R-:W-:Y:S05]  /*8330*/  @!P0 BRA `(.L_x_164) ;  /* 0xfffffffc00f08947 */ /* 0x004fea000383ffff */
[----:B------:R-:W-:Y:S05]  /*8340*/  BRA `(.L_x_165) ;  /* 0xffffffb400887947 */ /* 0x000fea000383ffff */
.L_x_66:
[----:B------:R-:W-:-:S07]  /*8350*/  MOV R0, UR6 ;  /* 0x0000000600007c02 */ /* 0x000fce0008000f00 */
.L_x_166:
[----:B-1----:R1:W2:Y:S02]  /*8360*/  SYNCS.PHASECHK.TRANS64.TRYWAIT P0, [R0+URZ], R3 ;  /* 0x00000003000075a7 */ /* 0x0022a400080011ff */
[----:B--2---:R-:W-:Y:S05]  /*8370*/  @!P0 NANOSLEEP.SYNCS 0x989680 ;  /* 0x009896800000895d */ /* 0x004fea0003900000 */
[----:B------:R-:W2:Y:S02]  /*8380*/  @!P0 SYNCS.PHASECHK.TRANS64 P0, [R0+URZ], R3 ;  /* 0x00000003000085a7 */ /* 0x000ea400080010ff */
[----:B--2---:R-:W-:Y:S05]  /*8390*/  @!P0 BRA `(.L_x_166) ;  /* 0xfffffffc00f08947 */ /* 0x004fea000383ffff */
[----:B------:R-:W-:Y:S05]  /*83a0*/  BRA `(.L_x_167) ;  /* 0xffffffb400947947 */ /* 0x000fea000383ffff */
.L_x_67:
[----:B-1----:R-:W-:-:S07]  /*83b0*/  MOV R0, UR7 ;  /* 0x0000000700007c02 */ /* 0x002fce0008000f00 */
.L_x_168:
[----:B-1----:R1:W2:Y:S02]  /*83c0*/  SYNCS.PHASECHK.TRANS64.TRYWAIT P0, [R0+URZ], R2 ;  /* 0x00000002000075a7 */ /* 0x0022a400080011ff */
[----:B--2---:R-:W-:Y:S05]  /*83d0*/  @!P0 NANOSLEEP.SYNCS 0x989680 ;  /* 0x009896800000895d */ /* 0x004fea0003900000 */
[----:B------:R-:W2:Y:S02]  /*83e0*/  @!P0 SYNCS.PHASECHK.TRANS64 P0, [R0+URZ], R2 ;  /* 0x00000002000085a7 */ /* 0x000ea400080010ff */
[----:B--2---:R-:W-:Y:S05]  /*83f0*/  @!P0 BRA `(.L_x_168) ;  /* 0xfffffffc00f08947 */ /* 0x004fea000383ffff */
[----:B------:R-:W-:Y:S05]  /*8400*/  BRA `(.L_x_169) ;  /* 0xffffffb400a07947 */ /* 0x000fea000383ffff */
.L_x_72:
[----:B--2---:R2:W3:Y:S02]  /*8410*/  SYNCS.PHASECHK.TRANS64.TRYWAIT P0, [R0+URZ+0xd0], R2 ;  /* 0x0000d002000075a7 */ /* 0x0044e400080011ff */
[----:B---3--:R-:W-:Y:S05]  /*8420*/  @!P0 NANOSLEEP.SYNCS 0x989680 ;  /* 0x009896800000895d */ /* 0x008fea0003900000 */
[----:B------:R-:W3:Y:S02]  /*8430*/  @!P0 SYNCS.PHASECHK.TRANS64 P0, [R0+URZ+0xd0], R2 ;  /* 0x0000d002000085a7 */ /* 0x000ee400080010ff */
[----:B---3--:R-:W-:Y:S05]  /*8440*/  @!P0 BRA `(.L_x_72) ;  /* 0xfffffffc00f08947 */ /* 0x008fea000383ffff */
[----:B------:R-:W-:Y:S05]  /*8450*/  BRA `(.L_x_170) ;  /* 0xffffffb800a87947 */ /* 0x000fea000383ffff */
.L_x_75:
[----:B------:R-:W-:Y:S07]  /*8460*/  MOV R0, UR7 ;  /* 0x0000000700007c02 */ /* 0x000fee0008000f00 */
.L_x_171:
[----:B--2---:R2:W3:Y:S02]  /*8470*/  SYNCS.PHASECHK.TRANS64.TRYWAIT P0, [R0+URZ+0xc8], R2 ;  /* 0x0000c802000075a7 */ /* 0x0044e400080011ff */
[----:B---3--:R-:W-:Y:S05]  /*8480*/  @!P0 NANOSLEEP.SYNCS 0x989680 ;  /* 0x009896800000895d */ /* 0x008fea0003900000 */
[----:B------:R-:W3:Y:S02]  /*8490*/  @!P0 SYNCS.PHASECHK.TRANS64 P0, [R0+URZ+0xc8], R2 ;  /* 0x0000c802000085a7 */ /* 0x000ee400080010ff */
[----:B---3--:R-:W-:Y:S05]  /*84a0*/  @!P0 BRA `(.L_x_171) ;  /* 0xfffffffc00f08947 */ /* 0x008fea000383ffff */
[----:B------:R-:W-:Y:S05]  /*84b0*/  BRA `(.L_x_74) ;  /* 0xffffffbc00887947 */ /* 0x000fea000383ffff */
.L_x_78:
[----:B------:R-:W-:Y:S07]  /*84c0*/  MOV R0, UR7 ;  /* 0x0000000700007c02 */ /* 0x000fee0008000f00 */
.L_x_172:
[----:B-1----:R1:W2:Y:S02]  /*84d0*/  SYNCS.PHASECHK.TRANS64.TRYWAIT P0, [R0+URZ+0xa0], R14 ;  /* 0x0000a00e000075a7 */ /* 0x0022a400080011ff */
[----:B--2---:R-:W-:Y:S05]  /*84e0*/  @!P0 NANOSLEEP.SYNCS 0x989680 ;  /* 0x009896800000895d */ /* 0x004fea0003900000 */
[----:B------:R-:W2:Y:S02]  /*84f0*/  @!P0 SYNCS.PHASECHK.TRANS64 P0, [R0+URZ+0xa0], R14 ;  /* 0x0000a00e000085a7 */ /* 0x000ea400080010ff */
[----:B--2---:R-:W-:Y:S05]  /*8500*/  @!P0 BRA `(.L_x_172) ;  /* 0xfffffffc00f08947 */ /* 0x004fea000383ffff */
[----:B------:R-:W-:Y:S05]  /*8510*/  BRA `(.L_x_173) ;  /* 0xffffffc000007947 */ /* 0x000fea000383ffff */
.L_x_79:
[----:B------:R-:W-:Y:S07]  /*8520*/  MOV R0, UR7 ;  /* 0x0000000700007c02 */ /* 0x000fee0008000f00 */
.L_x_174:
[----:B-1----:R1:W2:Y:S02]  /*8530*/  SYNCS.PHASECHK.TRANS64.TRYWAIT P0, [R0+URZ+0xa8], R14 ;  /* 0x0000a80e000075a7 */ /* 0x0022a400080011ff */
[----:B--2---:R-:W-:Y:S05]  /*8540*/  @!P0 NANOSLEEP.SYNCS 0x989680 ;  /* 0x009896800000895d */ /* 0x004fea0003900000 */
[----:B------:R-:W2:Y:S02]  /*8550*/  @!P0 SYNCS.PHASECHK.TRANS64 P0, [R0+URZ+0xa8], R14 ;  /* 0x0000a80e000085a7 */ /* 0x000ea400080010ff */
[----:B--2---:R-:W-:Y:S05]  /*8560*/  @!P0 BRA `(.L_x_174) ;  /* 0xfffffffc00f08947 */ /* 0x004fea000383ffff */
[----:B------:R-:W-:Y:S05]  /*8570*/  BRA `(.L_x_175) ;  /* 0xffffffc000387947 */ /* 0x000fea000383ffff */
.L_x_80:
[----:B------:R-:W-:Y:S07]  /*8580*/  MOV R0, UR7 ;  /* 0x0000000700007c02 */ /* 0x000fee0008000f00 */
.L_x_176:
[----:B-1----:R1:W2:Y:S02]  /*8590*/  SYNCS.PHASECHK.TRANS64.TRYWAIT P0, [R0+URZ+0xb0], R14 ;  /* 0x0000b00e000075a7 */ /* 0x0022a400080011ff */
[----:B--2---:R-:W-:Y:S05]  /*85a0*/  @!P0 NANOSLEEP.SYNCS 0x989680 ;  /* 0x009896800000895d */ /* 0x004fea0003900000 */
[----:B------:R-:W2:Y:S02]  /*85b0*/  @!P0 SYNCS.PHASECHK.TRANS64 P0, [R0+URZ+0xb0], R14 ;  /* 0x0000b00e000085a7 */ /* 0x000ea400080010ff */
[----:B--2---:R-:W-:Y:S05]  /*85c0*/  @!P0 BRA `(.L_x_176) ;  /* 0xfffffffc00f08947 */ /* 0x004fea000383ffff */
[----:B------:R-:W-:Y:S05]  /*85d0*/  BRA `(.L_x_177) ;  /* 0xffffffc0007c7947 */ /* 0x000fea000383ffff */
.L_x_81:
[----:B------:R-:W-:Y:S07]  /*85e0*/  MOV R0, UR7 ;  /* 0x0000000700007c02 */ /* 0x000fee0008000f00 */
.L_x_178:
[----:B-1----:R1:W2:Y:S02]  /*85f0*/  SYNCS.PHASECHK.TRANS64.TRYWAIT P0, [R0+URZ+0xb8], R14 ;  /* 0x0000b80e000075a7 */ /* 0x0022a400080011ff */
[----:B--2---:R-:W-:Y:S05]  /*8600*/  @!P0 NANOSLEEP.SYNCS 0x989680 ;  /* 0x009896800000895d */ /* 0x004fea0003900000 */
[----:B------:R-:W2:Y:S02]  /*8610*/  @!P0 SYNCS.PHASECHK.TRANS64 P0, [R0+URZ+0xb8], R14 ;  /* 0x0000b80e000085a7 */ /* 0x000ea400080010ff */
[----:B--2---:R-:W-:Y:S05]  /*8620*/  @!P0 BRA `(.L_x_178) ;  /* 0xfffffffc00f08947 */ /* 0x004fea000383ffff */
[----:B------:R-:W-:Y:S05]  /*8630*/  BRA `(.L_x_179) ;  /* 0xffffffc400007947 */ /* 0x000fea000383ffff */
.L_x_83:
[----:B------:R-:W-:-:S07]  /*8640*/  MOV R0, UR7 ;  /* 0x0000000700007c02 */ /* 0x000fce0008000f00 */
.L_x_180:
[----:B-1----:R1:W3:Y:S02]  /*8650*/  SYNCS.PHASECHK.TRANS64.TRYWAIT P0, [R0+URZ+0xa0], R2 ;  /* 0x0000a002000075a7 */ /* 0x0022e400080011ff */
[----:B---3--:R-:W-:Y:S05]  /*8660*/  @!P0 NANOSLEEP.SYNCS 0x989680 ;  /* 0x009896800000895d */ /* 0x008fea0003900000 */
[----:B------:R-:W3:Y:S02]  /*8670*/  @!P0 SYNCS.PHASECHK.TRANS64 P0, [R0+URZ+0xa0], R2 ;  /* 0x0000a002000085a7 */ /* 0x000ee400080010ff */
[----:B---3--:R-:W-:Y:S05]  /*8680*/  @!P0 BRA `(.L_x_180) ;  /* 0xfffffffc00f08947 */ /* 0x008fea000383ffff */
[----:B------:R-:W-:Y:S05]  /*8690*/  BRA `(.L_x_181) ;  /* 0xffffffc400707947 */ /* 0x000fea000383ffff */
.L_x_84:
[----:B-1----:R-:W-:-:S07]  /*86a0*/  MOV R0, UR7 ;  /* 0x0000000700007c02 */ /* 0x002fce0008000f00 */
.L_x_182:
[----:B-1----:R1:W3:Y:S02]  /*86b0*/  SYNCS.PHASECHK.TRANS64.TRYWAIT P0, [R0+URZ+0xa8], R2 ;  /* 0x0000a802000075a7 */ /* 0x0022e400080011ff */
[----:B---3--:R-:W-:Y:S05]  /*86c0*/  @!P0 NANOSLEEP.SYNCS 0x989680 ;  /* 0x009896800000895d */ /* 0x008fea0003900000 */
[----:B------:R-:W3:Y:S02]  /*86d0*/  @!P0 SYNCS.PHASECHK.TRANS64 P0, [R0+URZ+0xa8], R2 ;  /* 0x0000a802000085a7 */ /* 0x000ee400080010ff */
[----:B---3--:R-:W-:Y:S05]  /*86e0*/  @!P0 BRA `(.L_x_182) ;  /* 0xfffffffc00f08947 */ /* 0x008fea000383ffff */
[----:B------:R-:W-:Y:S05]  /*86f0*/  BRA `(.L_x_183) ;  /* 0xffffffc400607947 */ /* 0x000fea000383ffff */
.L_x_85:
[----:B-1----:R-:W-:-:S07]  /*8700*/  MOV R0, UR7 ;  /* 0x0000000700007c02 */ /* 0x002fce0008000f00 */
.L_x_184:
[----:B-1----:R1:W3:Y:S02]  /*8710*/  SYNCS.PHASECHK.TRANS64.TRYWAIT P0, [R0+URZ+0xb0], R2 ;  /* 0x0000b002000075a7 */ /* 0x0022e400080011ff */
[----:B---3--:R-:W-:Y:S05]  /*8720*/  @!P0 NANOSLEEP.SYNCS 0x989680 ;  /* 0x009896800000895d */ /* 0x008fea0003900000 */
[----:B------:R-:W3:Y:S02]  /*8730*/  @!P0 SYNCS.PHASECHK.TRANS64 P0, [R0+URZ+0xb0], R2 ;  /* 0x0000b002000085a7 */ /* 0x000ee400080010ff */
[----:B---3--:R-:W-:Y:S05]  /*8740*/  @!P0 BRA `(.L_x_184) ;  /* 0xfffffffc00f08947 */ /* 0x008fea000383ffff */
[----:B------:R-:W-:Y:S05]  /*8750*/  BRA `(.L_x_185) ;  /* 0xffffffc400507947 */ /* 0x000fea000383ffff */
.L_x_87:
[----:B--2---:R2:W4:Y:S02]  /*8760*/  SYNCS.PHASECHK.TRANS64.TRYWAIT P0, [R0+URZ+0xd0], R2 ;  /* 0x0000d002000075a7 */ /* 0x00452400080011ff */
[----:B----4-:R-:W-:Y:S05]  /*8770*/  @!P0 NANOSLEEP.SYNCS 0x989680 ;  /* 0x009896800000895d */ /* 0x010fea0003900000 */
[----:B------:R-:W4:Y:S02]  /*8780*/  @!P0 SYNCS.PHASECHK.TRANS64 P0, [R0+URZ+0xd0], R2 ;  /* 0x0000d002000085a7 */ /* 0x000f2400080010ff */
[----:B----4-:R-:W-:Y:S05]  /*8790*/  @!P0 BRA `(.L_x_87) ;  /* 0xfffffffc00f08947 */ /* 0x010fea000383ffff */
[----:B------:R-:W-:Y:S05]  /*87a0*/  BRA `(.L_x_186) ;  /* 0xffffffc800187947 */ /* 0x000fea000383ffff */
.L_x_98:
[----:B-1----:R-:W-:Y:S04]  /*87b0*/  MOV R2, UR48 ;  /* 0x0000003000027c02 */ /* 0x002fe80008000f00 */
[----:B------:R1:W3:Y:S03]  /*87c0*/  SYNCS.PHASECHK.TRANS64.TRYWAIT P1, [R2+URZ+0x80], R3 ;  /* 0x00008003020075a7 */ /* 0x0002e600080211ff */
[----:B---3--:R-:W-:Y:S05]  /*87d0*/  @!P1 NANOSLEEP.SYNCS 0x989680 ;  /* 0x009896800000995d */ /* 0x008fea0003900000 */
[----:B------:R-:W3:Y:S02]  /*87e0*/  @!P1 SYNCS.PHASECHK.TRANS64 P1, [R2+URZ+0x80], R3 ;  /* 0x00008003020095a7 */ /* 0x000ee400080210ff */
[----:B---3--:R-:W-:Y:S05]  /*87f0*/  @!P1 BRA `(.L_x_98) ;  /* 0xfffffffc00ec9947 */ /* 0x008fea000383ffff */
[----:B------:R-:W-:Y:S05]  /*8800*/  BRA `(.L_x_97) ;  /* 0xffffffd400247947 */ /* 0x000fea000383ffff */
.L_x_100:
[----:B-1----:R1:W4:Y:S02]  /*8810*/  SYNCS.PHASECHK.TRANS64.TRYWAIT P0, [R84+URZ+0xf0], R0 ;  /* 0x0000f000540075a7 */ /* 0x00232400080011ff */
[----:B----4-:R-:W-:Y:S05]  /*8820*/  @!P0 NANOSLEEP.SYNCS 0x989680 ;  /* 0x009896800000895d */ /* 0x010fea0003900000 */
[----:B------:R-:W4:Y:S02]  /*8830*/  @!P0 SYNCS.PHASECHK.TRANS64 P0, [R84+URZ+0xf0], R0 ;  /* 0x0000f000540085a7 */ /* 0x000f2400080010ff */
[----:B----4-:R-:W-:Y:S05]  /*8840*/  @!P0 BRA `(.L_x_100) ;  /* 0xfffffffc00f08947 */ /* 0x010fea000383ffff */
[----:B------:R-:W-:Y:S05]  /*8850*/  BRA `(.L_x_99) ;  /* 0xffffffd4004c7947 */ /* 0x000fea000383ffff */
.L_x_109:
[----:B-1----:R1:W2:Y:S02]  /*8860*/  SYNCS.PHASECHK.TRANS64.TRYWAIT P0, [R2+URZ+0x80], R0 ;  /* 0x00008000020075a7 */ /* 0x0022a400080011ff */
[----:B--2---:R-:W-:Y:S05]  /*8870*/  @!P0 NANOSLEEP.SYNCS 0x989680 ;  /* 0x009896800000895d */ /* 0x004fea0003900000 */
[----:B------:R-:W2:Y:S02]  /*8880*/  @!P0 SYNCS.PHASECHK.TRANS64 P0, [R2+URZ+0x80], R0 ;  /* 0x00008000020085a7 */ /* 0x000ea400080010ff */
[----:B--2---:R-:W-:Y:S05]  /*8890*/  @!P0 BRA `(.L_x_109) ;  /* 0xfffffffc00f08947 */ /* 0x004fea000383ffff */
[----:B------:R-:W-:Y:S05]  /*88a0*/  BRA `(.L_x_108) ;  /* 0xffffffd800e87947 */ /* 0x000fea000383ffff */
.L_x_117:
[----:B-1----:R1:W2:Y:S02]  /*88b0*/  SYNCS.PHASECHK.TRANS64.TRYWAIT P0, [R0+URZ+0x80], R6 ;  /* 0x00008006000075a7 */ /* 0x0022a400080011ff */
[----:B--2---:R-:W-:Y:S05]  /*88c0*/  @!P0 NANOSLEEP.SYNCS 0x989680 ;  /* 0x009896800000895d */ /* 0x004fea0003900000 */
[----:B------:R-:W2:Y:S02]  /*88d0*/  @!P0 SYNCS.PHASECHK.TRANS64 P0, [R0+URZ+0x80], R6 ;  /* 0x00008006000085a7 */ /* 0x000ea400080010ff */
[----:B--2---:R-:W-:Y:S05]  /*88e0*/  @!P0 BRA `(.L_x_117) ;  /* 0xfffffffc00f08947 */ /* 0x004fea000383ffff */
[----:B------:R-:W-:Y:S05]  /*88f0*/  BRA `(.L_x_116) ;  /* 0xffffffe000a87947 */ /* 0x000fea000383ffff */
.L_x_125:
[----:B-1----:R1:W2:Y:S02]  /*8900*/  SYNCS.PHASECHK.TRANS64.TRYWAIT P0, [R0+URZ+0x80], R5 ;  /* 0x00008005000075a7 */ /* 0x0022a400080011ff */
[----:B--2---:R-:W-:Y:S05]  /*8910*/  @!P0 NANOSLEEP.SYNCS 0x989680 ;  /* 0x009896800000895d */ /* 0x004fea0003900000 */
[----:B------:R-:W2:Y:S02]  /*8920*/  @!P0 SYNCS.PHASECHK.TRANS64 P0, [R0+URZ+0x80], R5 ;  /* 0x00008005000085a7 */ /* 0x000ea400080010ff */
[----:B--2---:R-:W-:Y:S05]  /*8930*/  @!P0 BRA `(.L_x_125) ;  /* 0xfffffffc00f08947 */ /* 0x004fea000383ffff */
[----:B------:R-:W-:Y:S05]  /*8940*/  BRA `(.L_x_124) ;  /* 0xffffffe800687947 */ /* 0x000fea000383ffff */
        .weak           $__internal_0_$__cuda_sm10x_tcgen05_guardrail_trap_col_being_dealloced_not_returned_by_alloc
        .type           $__internal_0_$__cuda_sm10x_tcgen05_guardrail_trap_col_being_dealloced_not_returned_by_alloc,@function
        .size           $__internal_0_$__cuda_sm10x_tcgen05_guardrail_trap_col_being_dealloced_not_returned_by_alloc,($__internal_1_$__cuda_sm10x_tcgen05_guardrail_trap_phase_invalid_during_alloc - $__internal_0_$__cuda_sm10x_tcgen05_guardrail_trap_col_being_dealloced_not_returned_by_alloc)
$__internal_0_$__cuda_sm10x_tcgen05_guardrail_trap_col_being_dealloced_not_returned_by_alloc:
[----:B------:R-:W-:Y:S05]  /*8950*/  BPT.TRAP 0x1 ;  /* 0x000000040000795c */ /* 0x000fea0000300000 */
[----:B------:R-:W-:-:S04]  /*8960*/  HFMA2 R3, -RZ, RZ, 0, 0 ;  /* 0x00000000ff037431 */ /* 0x000fc800000001ff */
[----:B------:R-:W-:Y:S05]  /*8970*/  RET.REL.NODEC R2 `(_ZN7cutlass13device_kernelINS_4gemm6kernel13GemmUniversalIN4cute5tupleIJiiiiEEENS1_10collective13CollectiveMmaINS1_35MainloopSm100TmaUmmaWarpSpecializedILi8ELi2ELi4ENS5_IJNS4_1CILi1EEESB_SB_EEEEENS5_IJNSA_ILi128EEENSA_ILi64EEENSA_ILi32EEEEEEfNS5_IJlSB_lEEEfNS5_IJSB_llEEENS4_8TiledMMAINS4_8MMA_AtomIJNS4_17SM100_MMA_TF32_SSINS_10tfloat32_tESN_fLi128ELi64ELNS4_4UMMA5MajorE0ELSP_1ELNSO_7ScaleInE0ELSQ_0EEEEEENS4_6LayoutISC_NS5_IJNSA_ILi0EEESU_SU_EEEEENS5_IJNS4_10UnderscoreESX_SX_EEEEENS4_13SM90_TMA_LOADENS4_14ComposedLayoutINS4_7SwizzleILi3ELi4ELi3EEENS4_18smem_ptr_flag_bitsILi32EEENST_INS5_IJNSA_ILi8EEESG_EEENS5_IJSG_SB_EEEEEEEvNS4_8identityES10_NS11_INS12_ILi2ELi5ELi2EEES15_NST_INS5_IJSG_NSA_ILi4EEEEEENS5_IJSB_SG_EEEEEEEvS1B_EENS_8epilogue10collective18CollectiveEpilogueINS1J_23Sm100TmaWarpSpecializedILi4ELi2ELi16ELb1ELb0EEEJSH_NS5_IJNST_ISE_SB_EENST_INSA_ILi16EEESB_EEEEEfSI_fSI_NS1J_6fusion15FusionCallbacksIS1N_NS1S_17LinearCombinationIffffLNS_15FloatRoundStyleE2EEESH_S1R_JEEENS4_5SM1004TMEM4LOAD26SM100_TMEM_LOAD_32dp32b16xES10_NS11_INS12_ILi2ELi4ELi3EEES15_NST_INS5_IJS16_S1P_EEENS5_IJS1P_SB_EEEEEEENS4_39AutoVectorizingCopyWithAssumedAlignmentILi128EEENS4_14SM90_TMA_STOREES26_S28_S28_EEEvvEEEEvNT_6ParamsE) ;  /* 0xffffff7402a07950 */ /* 0x000fea0003c3ffff */
        .weak           $__internal_1_$__cuda_sm10x_tcgen05_guardrail_trap_phase_invalid_during_alloc
        .type           $__internal_1_$__cuda_sm10x_tcgen05_guardrail_trap_phase_invalid_during_alloc,@function
        .size           $__internal_1_$__cuda_sm10x_tcgen05_guardrail_trap_phase_invalid_during_alloc,($__internal_2_$__cuda_sm10x_tcgen05_guardrail_trap_unallocated_columns_being_dealloced - $__internal_1_$__cuda_sm10x_tcgen05_guardrail_trap_phase_invalid_during_alloc)
$__internal_1_$__cuda_sm10x_tcgen05_guardrail_trap_phase_invalid_during_alloc:
[----:B------:R-:W-:Y:S05]  /*8980*/  BPT.TRAP 0x1 ;  /* 0x000000040000795c */ /* 0x000fea0000300000 */
[----:B------:R-:W-:-:S04]  /*8990*/  MOV R3, 0x0 ;  /* 0x0000000000037802 */ /* 0x000fc80000000f00 */
[----:B------:R-:W-:Y:S05]  /*89a0*/  RET.REL.NODEC R2 `(_ZN7cutlass13device_kernelINS_4gemm6kernel13GemmUniversalIN4cute5tupleIJiiiiEEENS1_10collective13CollectiveMmaINS1_35MainloopSm100TmaUmmaWarpSpecializedILi8ELi2ELi4ENS5_IJNS4_1CILi1EEESB_SB_EEEEENS5_IJNSA_ILi128EEENSA_ILi64EEENSA_ILi32EEEEEEfNS5_IJlSB_lEEEfNS5_IJSB_llEEENS4_8TiledMMAINS4_8MMA_AtomIJNS4_17SM100_MMA_TF32_SSINS_10tfloat32_tESN_fLi128ELi64ELNS4_4UMMA5MajorE0ELSP_1ELNSO_7ScaleInE0ELSQ_0EEEEEENS4_6LayoutISC_NS5_IJNSA_ILi0EEESU_SU_EEEEENS5_IJNS4_10UnderscoreESX_SX_EEEEENS4_13SM90_TMA_LOADENS4_14ComposedLayoutINS4_7SwizzleILi3ELi4ELi3EEENS4_18smem_ptr_flag_bitsILi32EEENST_INS5_IJNSA_ILi8EEESG_EEENS5_IJSG_SB_EEEEEEEvNS4_8identityES10_NS11_INS12_ILi2ELi5ELi2EEES15_NST_INS5_IJSG_NSA_ILi4EEEEEENS5_IJSB_SG_EEEEEEEvS1B_EENS_8epilogue10collective18CollectiveEpilogueINS1J_23Sm100TmaWarpSpecializedILi4ELi2ELi16ELb1ELb0EEEJSH_NS5_IJNST_ISE_SB_EENST_INSA_ILi16EEESB_EEEEEfSI_fSI_NS1J_6fusion15FusionCallbacksIS1N_NS1S_17LinearCombinationIffffLNS_15FloatRoundStyleE2EEESH_S1R_JEEENS4_5SM1004TMEM4LOAD26SM100_TMEM_LOAD_32dp32b16xES10_NS11_INS12_ILi2ELi4ELi3EEES15_NST_INS5_IJS16_S1P_EEENS5_IJS1P_SB_EEEEEEENS4_39AutoVectorizingCopyWithAssumedAlignmentILi128EEENS4_14SM90_TMA_STOREES26_S28_S28_EEEvvEEEEvNT_6ParamsE) ;  /* 0xffffff7402947950 */ /* 0x000fea0003c3ffff */
        .weak           $__internal_2_$__cuda_sm10x_tcgen05_guardrail_trap_unallocated_columns_being_dealloced
        .type           $__internal_2_$__cuda_sm10x_tcgen05_guardrail_trap_unallocated_columns_being_dealloced,@function
        .size           $__internal_2_$__cuda_sm10x_tcgen05_guardrail_trap_unallocated_columns_being_dealloced,(.L_x_188 - $__internal_2_$__cuda_sm10x_tcgen05_guardrail_trap_unallocated_columns_being_dealloced)
$__internal_2_$__cuda_sm10x_tcgen05_guardrail_trap_unallocated_columns_being_dealloced:
[----:B------:R-:W-:Y:S05]  /*89b0*/  BPT.TRAP 0x1 ;  /* 0x000000040000795c */ /* 0x000fea0000300000 */
[----:B------:R-:W-:-:S04]  /*89c0*/  HFMA2 R3, -RZ, RZ, 0, 0 ;  /* 0x00000000ff037431 */ /* 0x000fc800000001ff */
[----:B------:R-:W-:Y:S05]  /*89d0*/  RET.REL.NODEC R2 `(_ZN7cutlass13device_kernelINS_4gemm6kernel13GemmUniversalIN4cute5tupleIJiiiiEEENS1_10collective13CollectiveMmaINS1_35MainloopSm100TmaUmmaWarpSpecializedILi8ELi2ELi4ENS5_IJNS4_1CILi1EEESB_SB_EEEEENS5_IJNSA_ILi128EEENSA_ILi64EEENSA_ILi32EEEEEEfNS5_IJlSB_lEEEfNS5_IJSB_llEEENS4_8TiledMMAINS4_8MMA_AtomIJNS4_17SM100_MMA_TF32_SSINS_10tfloat32_tESN_fLi128ELi64ELNS4_4UMMA5MajorE0ELSP_1ELNSO_7ScaleInE0ELSQ_0EEEEEENS4_6LayoutISC_NS5_IJNSA_ILi0EEESU_SU_EEEEENS5_IJNS4_10UnderscoreESX_SX_EEEEENS4_13SM90_TMA_LOADENS4_14ComposedLayoutINS4_7SwizzleILi3ELi4ELi3EEENS4_18smem_ptr_flag_bitsILi32EEENST_INS5_IJNSA_ILi8EEESG_EEENS5_IJSG_SB_EEEEEEEvNS4_8identityES10_NS11_INS12_ILi2ELi5ELi2EEES15_NST_INS5_IJSG_NSA_ILi4EEEEEENS5_IJSB_SG_EEEEEEEvS1B_EENS_8epilogue10collective18CollectiveEpilogueINS1J_23Sm100TmaWarpSpecializedILi4ELi2ELi16ELb1ELb0EEEJSH_NS5_IJNST_ISE_SB_EENST_INSA_ILi16EEESB_EEEEEfSI_fSI_NS1J_6fusion15FusionCallbacksIS1N_NS1S_17LinearCombinationIffffLNS_15FloatRoundStyleE2EEESH_S1R_JEEENS4_5SM1004TMEM4LOAD26SM100_TMEM_LOAD_32dp32b16xES10_NS11_INS12_ILi2ELi4ELi3EEES15_NST_INS5_IJS16_S1P_EEENS5_IJS1P_SB_EEEEEEENS4_39AutoVectorizingCopyWithAssumedAlignmentILi128EEENS4_14SM90_TMA_STOREES26_S28_S28_EEEvvEEEEvNT_6ParamsE) ;  /* 0xffffff7402887950 */ /* 0x000fea0003c3ffff */
.L_x_187:
[----:B------:R-:W-:-:S00]  /*89e0*/  BRA `(.L_x_187) ;  /* 0xfffffffc00fc7947 */ /* 0x000fc0000383ffff */
[----:B------:R-:W-:-:S00]  /*89f0*/  NOP ;  /* 0x0000000000007918 */ /* 0x000fc00000000000 */
        /* <DEDUP_REMOVED lines=8> */
.L_x_188:


//--------------------- .nv.global.init           --------------------------
	.section	.nv.global.init,"aw",@progbits
.nv.global.init:
	.type		$str$27,@object
	.size		$str$27,($str$28 - $str$27)
$str$27:
        /*0000*/ 	.byte	0x28, 0x61, 0x64, 0x64, 0x72, 0x65, 0x73, 0x73, 0x20, 0x26, 0x20, 0x6d, 0x61, 0x73, 0x6b, 0x29
        /*0010*/ 	.byte	0x20, 0x3d, 0x3d, 0x20, 0x30, 0x00
	.type		$str$28,@object
	.size		$str$28,($str$26 - $str$28)
$str$28:
        /*0016*/ 	.byte	0x2f, 0x74, 0x6d, 0x70, 0x2f, 0x63, 0x75, 0x74, 0x6c, 0x61, 0x73, 0x73, 0x5f, 0x73, 0x77, 0x65
        /*0026*/ 	.byte	0x65, 0x70, 0x5f, 0x73, 0x72, 0x63, 0x2f, 0x69, 0x6e, 0x63, 0x6c, 0x75, 0x64, 0x65, 0x2f, 0x63
        /*0036*/ 	.byte	0x75, 0x74, 0x65, 0x2f, 0x70, 0x6f, 0x69, 0x6e, 0x74, 0x65, 0x72, 0x5f, 0x66, 0x6c, 0x61, 0x67
        /*0046*/ 	.byte	0x67, 0x65, 0x64, 0x2e, 0x68, 0x70, 0x70, 0x00
	.type		$str$26,@object
	.size		$str$26,($str$25 - $str$26)
$str$26:
        /*004e*/ 	.byte	0x2f, 0x74, 0x6d, 0x70, 0x2f, 0x63, 0x75, 0x74, 0x6c, 0x61, 0x73, 0x73, 0x5f, 0x73, 0x77, 0x65
        /*005e*/ 	.byte	0x65, 0x70, 0x5f, 0x73, 0x72, 0x63, 0x2f, 0x69, 0x6e, 0x63, 0x6c, 0x75, 0x64, 0x65, 0x2f, 0x63
        /*006e*/ 	.byte	0x75, 0x74, 0x65, 0x2f, 0x61, 0x74, 0x6f, 0x6d, 0x2f, 0x63, 0x6f, 0x70, 0x79, 0x5f, 0x74, 0x72
        /*007e*/ 	.byte	0x61, 0x69, 0x74, 0x73, 0x5f, 0x73, 0x6d, 0x31, 0x30, 0x30, 0x2e, 0x68, 0x70, 0x70, 0x00
	.type		$str$25,@object
	.size		$str$25,(__unnamed_1 - $str$25)
$str$25:
        /*008d*/ 	.byte	0x28, 0x28, 0x75, 0x69, 0x6e, 0x74, 0x33, 0x32, 0x5f, 0x74, 0x28, 0x74, 0x68, 0x72, 0x65, 0x61
        /*009d*/ 	.byte	0x64, 0x49, 0x64, 0x78, 0x2e, 0x78, 0x29, 0x20, 0x2f, 0x20, 0x33, 0x32, 0x29, 0x20, 0x25, 0x20
        /*00ad*/ 	.byte	0x34, 0x29, 0x20, 0x3d, 0x3d, 0x20, 0x28, 0x28, 0x28, 0x74, 0x6d, 0x65, 0x6d, 0x5f, 0x61, 0x64
        /*00bd*/ 	.byte	0x64, 0x72, 0x20, 0x3e, 0x3e, 0x20, 0x31, 0x36, 0x29, 0x20, 0x2f, 0x20, 0x33, 0x32, 0x29, 0x20
        /*00cd*/ 	.byte	0x25, 0x20, 0x34, 0x29, 0x00
	.type		__unnamed_1,@object
	.size		__unnamed_1,(__unnamed_2 - __unnamed_1)
__unnamed_1:
        /*00d2*/ 	.byte	0x61, 0x75, 0x74, 0x6f, 0x20, 0x63, 0x75, 0x74, 0x65, 0x3a, 0x3a, 0x61, 0x73, 0x5f, 0x70, 0x6f
        /* <DEDUP_REMOVED lines=23> */
        /*0252*/ 	.byte	0x43, 0x3c, 0x32, 0x30, 0x34, 0x38, 0x3e, 0x3e, 0x3e, 0x3e, 0x5d, 0x00
	.type		__unnamed_2,@object
	.size		__unnamed_2,(.L_2 - __unnamed_2)
__unnamed_2:
        /* <DEDUP_REMOVED lines=42> */
        /*04fe*/ 	.byte	0x3e, 0x5d, 0x00
.L_2:


//--------------------- .nv.shared._ZN7cutlass13device_kernelINS_4gemm6kernel13GemmUniversalIN4cute5tupleIJiiiiEEENS1_10collective13CollectiveMmaINS1_35MainloopSm100TmaUmmaWarpSpecializedILi8ELi2ELi4ENS5_IJNS4_1CILi1EEESB_SB_EEEEENS5_IJNSA_ILi128EEENSA_ILi64EEENSA_ILi32EEEEEEfNS5_IJlSB_lEEEfNS5_IJSB_llEEENS4_8TiledMMAINS4_8MMA_AtomIJNS4_17SM100_MMA_TF32_SSINS_10tfloat32_tESN_fLi128ELi64ELNS4_4UMMA5MajorE0ELSP_1ELNSO_7ScaleInE0ELSQ_0EEEEEENS4_6LayoutISC_NS5_IJNSA_ILi0EEESU_SU_EEEEENS5_IJNS4_10UnderscoreESX_SX_EEEEENS4_13SM90_TMA_LOADENS4_14ComposedLayoutINS4_7SwizzleILi3ELi4ELi3EEENS4_18smem_ptr_flag_bitsILi32EEENST_INS5_IJNSA_ILi8EEESG_EEENS5_IJSG_SB_EEEEEEEvNS4_8identityES10_NS11_INS12_ILi2ELi5ELi2EEES15_NST_INS5_IJSG_NSA_ILi4EEEEEENS5_IJSB_SG_EEEEEEEvS1B_EENS_8epilogue10collective18CollectiveEpilogueINS1J_23Sm100TmaWarpSpecializedILi4ELi2ELi16ELb1ELb0EEEJSH_NS5_IJNST_ISE_SB_EENST_INSA_ILi16EEESB_EEEEEfSI_fSI_NS1J_6fusion15FusionCallbacksIS1N_NS1S_17LinearCombinationIffffLNS_15FloatRoundStyleE2EEESH_S1R_JEEENS4_5SM1004TMEM4LOAD26SM100_TMEM_LOAD_32dp32b16xES10_NS11_INS12_ILi2ELi4ELi3EEES15_NST_INS5_IJS16_S1P_EEENS5_IJS1P_SB_EEEEEEENS4_39AutoVectorizingCopyWithAssumedAlignmentILi128EEENS4_14SM90_TMA_STOREES26_S28_S28_EEEvvEEEEvNT_6ParamsE --------------------------
	.section	.nv.shared._ZN7cutlass13device_kernelINS_4gemm6kernel13GemmUniversalIN4cute5tupleIJiiiiEEENS1_10collective13CollectiveMmaINS1_35MainloopSm100TmaUmmaWarpSpecializedILi8ELi2ELi4ENS5_IJNS4_1CILi1EEESB_SB_EEEEENS5_IJNSA_ILi128EEENSA_ILi64EEENSA_ILi32EEEEEEfNS5_IJlSB_lEEEfNS5_IJSB_llEEENS4_8TiledMMAINS4_8MMA_AtomIJNS4_17SM100_MMA_TF32_SSINS_10tfloat32_tESN_fLi128ELi64ELNS4_4UMMA5MajorE0ELSP_1ELNSO_7ScaleInE0ELSQ_0EEEEEENS4_6LayoutISC_NS5_IJNSA_ILi0EEESU_SU_EEEEENS5_IJNS4_10UnderscoreESX_SX_EEEEENS4_13SM90_TMA_LOADENS4_14ComposedLayoutINS4_7SwizzleILi3ELi4ELi3EEENS4_18smem_ptr_flag_bitsILi32EEENST_INS5_IJNSA_ILi8EEESG_EEENS5_IJSG_SB_EEEEEEEvNS4_8identityES10_NS11_INS12_ILi2ELi5ELi2EEES15_NST_INS5_IJSG_NSA_ILi4EEEEEENS5_IJSB_SG_EEEEEEEvS1B_EENS_8epilogue10collective18CollectiveEpilogueINS1J_23Sm100TmaWarpSpecializedILi4ELi2ELi16ELb1ELb0EEEJSH_NS5_IJNST_ISE_SB_EENST_INSA_ILi16EEESB_EEEEEfSI_fSI_NS1J_6fusion15FusionCallbacksIS1N_NS1S_17LinearCombinationIffffLNS_15FloatRoundStyleE2EEESH_S1R_JEEENS4_5SM1004TMEM4LOAD26SM100_TMEM_LOAD_32dp32b16xES10_NS11_INS12_ILi2ELi4ELi3EEES15_NST_INS5_IJS16_S1P_EEENS5_IJS1P_SB_EEEEEEENS4_39AutoVectorizingCopyWithAssumedAlignmentILi128EEENS4_14SM90_TMA_STOREES26_S28_S28_EEEvvEEEEvNT_6ParamsE,"aw",@nobits
	.sectionflags	@""
	.align	16
	.zero		1024


//--------------------- .nv.shared.reserved.0     --------------------------
	.section	.nv.shared.reserved.0,"aw",@nobits
	.weak		__nv_reservedSMEM_offset_0_alias
	.size		__nv_reservedSMEM_offset_0_alias, 0, 64
	.other		__nv_reservedSMEM_offset_0_alias,@"STO_CUDA_RESERVED_SHARED STV_DEFAULT"
__nv_reservedSMEM_offset_0_alias:
	.zero		0
.nv.shared.reserved.0:
	.zero		64
	.weak		__nv_reservedSMEM_tcgen05_partition
	.type		__nv_reservedSMEM_tcgen05_partition,@object
	.size		__nv_reservedSMEM_tcgen05_partition,(.L_0 - __nv_reservedSMEM_tcgen05_partition)
__nv_reservedSMEM_tcgen05_partition:
	.zero		32
.L_0:


//--------------------- .nv.global                --------------------------
	.section	.nv.global,"aw",@nobits
.nv.global:
	.type		_ZN40_INTERNAL_393287e3_4_k_cu_c0d3dbf1_353934cute1_E,@object
	.size		_ZN40_INTERNAL_393287e3_4_k_cu_c0d3dbf1_353934cute1_E,(_ZN40_INTERNAL_393287e3_4_k_cu_c0d3dbf1_353934cuda3std3__45__cpo6cbeginE - _ZN40_INTERNAL_393287e3_4_k_cu_c0d3dbf1_353934cute1_E)
_ZN40_INTERNAL_393287e3_4_k_cu_c0d3dbf1_353934cute1_E:
	.zero		1
	.type		_ZN40_INTERNAL_393287e3_4_k_cu_c0d3dbf1_353934cuda3std3__45__cpo6cbeginE,@object
	.size		_ZN40_INTERNAL_393287e3_4_k_cu_c0d3dbf1_353934cuda3std3__45__cpo6cbeginE,(_ZN40_INTERNAL_393287e3_4_k_cu_c0d3dbf1_353934cuda3std3__48in_placeE - _ZN40_INTERNAL_393287e3_4_k_cu_c0d3dbf1_353934cuda3std3__45__cpo6cbeginE)
_ZN40_INTERNAL_393287e3_4_k_cu_c0d3dbf1_353934cuda3std3__45__cpo6cbeginE:
	.zero		1
	.type		_ZN40_INTERNAL_393287e3_4_k_cu_c0d3dbf1_353934cuda3std3__48in_placeE,@object
	.size		_ZN40_INTERNAL_393287e3_4_k_cu_c0d3dbf1_353934cuda3std3__48in_placeE,(_ZN40_INTERNAL_393287e3_4_k_cu_c0d3dbf1_353934cuda3std6ranges3__45__cpo9iter_moveE - _ZN40_INTERNAL_393287e3_4_k_cu_c0d3dbf1_353934cuda3std3__48in_placeE)
_ZN40_INTERNAL_393287e3_4_k_cu_c0d3dbf1_353934cuda3std3__48in_placeE:
	.zero		1
	.type		_ZN40_INTERNAL_393287e3_4_k_cu_c0d3dbf1_353934cuda3std6ranges3__45__cpo9iter_moveE,@object
	.size		_ZN40_INTERNAL_393287e3_4_k_cu_c0d3dbf1_353934cuda3std6ranges3__45__cpo9iter_moveE,(_ZN40_INTERNAL_393287e3_4_k_cu_c0d3dbf1_353934cuda3std3__45__cpo5beginE - _ZN40_INTERNAL_393287e3_4_k_cu_c0d3dbf1_353934cuda3std6ranges3__45__cpo9iter_moveE)
_ZN40_INTERNAL_393287e3_4_k_cu_c0d3dbf1_353934cuda3std6ranges3__45__cpo9iter_moveE:
	.zero		1
	.type		_ZN40_INTERNAL_393287e3_4_k_cu_c0d3dbf1_353934cuda3std3__45__cpo5beginE,@object
	.size		_ZN40_INTERNAL_393287e3_4_k_cu_c0d3dbf1_353934cuda3std3__45__cpo5beginE,(_ZN40_INTERNAL_393287e3_4_k_cu_c0d3dbf1_353934cuda3std3__442_GLOBAL__N__393287e3_4_k_cu_c0d3dbf1_353936ignoreE - _ZN40_INTERNAL_393287e3_4_k_cu_c0d3dbf1_353934cuda3std3__45__cpo5beginE)
_ZN40_INTERNAL_393287e3_4_k_cu_c0d3dbf1_353934cuda3std3__45__cpo5beginE:
	.zero		1
	.type		_ZN40_INTERNAL_393287e3_4_k_cu_c0d3dbf1_353934cuda3std3__442_GLOBAL__N__393287e3_4_k_cu_c0d3dbf1_353936ignoreE,@object
	.size		_ZN40_INTERNAL_393287e3_4_k_cu_c0d3dbf1_353934cuda3std3__442_GLOBAL__N__393287e3_4_k_cu_c0d3dbf1_353936ignoreE,(_ZN40_INTERNAL_393287e3_4_k_cu_c0d3dbf1_353934cute7productE - _ZN40_INTERNAL_393287e3_4_k_cu_c0d3dbf1_353934cuda3std3__442_GLOBAL__N__393287e3_4_k_cu_c0d3dbf1_353936ignoreE)
_ZN40_INTERNAL_393287e3_4_k_cu_c0d3dbf1_353934cuda3std3__442_GLOBAL__N__393287e3_4_k_cu_c0d3dbf1_353936ignoreE:
	.zero		1
	.type		_ZN40_INTERNAL_393287e3_4_k_cu_c0d3dbf1_353934cute7productE,@object
	.size		_ZN40_INTERNAL_393287e3_4_k_cu_c0d3dbf1_353934cute7productE,(_ZN40_INTERNAL_393287e3_4_k_cu_c0d3dbf1_353934cuda3std3__45__cpo3endE - _ZN40_INTERNAL_393287e3_4_k_cu_c0d3dbf1_353934cute7productE)
_ZN40_INTERNAL_393287e3_4_k_cu_c0d3dbf1_353934cute7productE:
	.zero		1
	.type		_ZN40_INTERNAL_393287e3_4_k_cu_c0d3dbf1_353934cuda3std3__45__cpo3endE,@object
	.size		_ZN40_INTERNAL_393287e3_4_k_cu_c0d3dbf1_353934cuda3std3__45__cpo3endE,(_ZN40_INTERNAL_393287e3_4_k_cu_c0d3dbf1_353934cuda3std3__419piecewise_constructE - _ZN40_INTERNAL_393287e3_4_k_cu_c0d3dbf1_353934cuda3std3__45__cpo3endE)
_ZN40_INTERNAL_393287e3_4_k_cu_c0d3dbf1_353934cuda3std3__45__cpo3endE:
	.zero		1
	.type		_ZN40_INTERNAL_393287e3_4_k_cu_c0d3dbf1_353934cuda3std3__419piecewise_constructE,@object
	.size		_ZN40_INTERNAL_393287e3_4_k_cu_c0d3dbf1_353934cuda3std3__419piecewise_constructE,(_ZN40_INTERNAL_393287e3_4_k_cu_c0d3dbf1_353934cuda3std3__45__cpo4cendE - _ZN40_INTERNAL_393287e3_4_k_cu_c0d3dbf1_353934cuda3std3__419piecewise_constructE)
_ZN40_INTERNAL_393287e3_4_k_cu_c0d3dbf1_353934cuda3std3__419piecewise_constructE:
	.zero		1
	.type		_ZN40_INTERNAL_393287e3_4_k_cu_c0d3dbf1_353934cuda3std3__45__cpo4cendE,@object
	.size		_ZN40_INTERNAL_393287e3_4_k_cu_c0d3dbf1_353934cuda3std3__45__cpo4cendE,(_ZN40_INTERNAL_393287e3_4_k_cu_c0d3dbf1_353934cuda3std6ranges3__45__cpo4swapE - _ZN40_INTERNAL_393287e3_4_k_cu_c0d3dbf1_353934cuda3std3__45__cpo4cendE)
_ZN40_INTERNAL_393287e3_4_k_cu_c0d3dbf1_353934cuda3std3__45__cpo4cendE:
	.zero		1
	.type		_ZN40_INTERNAL_393287e3_4_k_cu_c0d3dbf1_353934cuda3std6ranges3__45__cpo4swapE,@object
	.size		_ZN40_INTERNAL_393287e3_4_k_cu_c0d3dbf1_353934cuda3std6ranges3__45__cpo4swapE,(.L_10 - _ZN40_INTERNAL_393287e3_4_k_cu_c0d3dbf1_353934cuda3std6ranges3__45__cpo4swapE)
_ZN40_INTERNAL_393287e3_4_k_cu_c0d3dbf1_353934cuda3std6ranges3__45__cpo4swapE:
	.zero		1
.L_10:


//--------------------- .nv.constant0._ZN7cutlass13device_kernelINS_4gemm6kernel13GemmUniversalIN4cute5tupleIJiiiiEEENS1_10collective13CollectiveMmaINS1_35MainloopSm100TmaUmmaWarpSpecializedILi8ELi2ELi4ENS5_IJNS4_1CILi1EEESB_SB_EEEEENS5_IJNSA_ILi128EEENSA_ILi64EEENSA_ILi32EEEEEEfNS5_IJlSB_lEEEfNS5_IJSB_llEEENS4_8TiledMMAINS4_8MMA_AtomIJNS4_17SM100_MMA_TF32_SSINS_10tfloat32_tESN_fLi128ELi64ELNS4_4UMMA5MajorE0ELSP_1ELNSO_7ScaleInE0ELSQ_0EEEEEENS4_6LayoutISC_NS5_IJNSA_ILi0EEESU_SU_EEEEENS5_IJNS4_10UnderscoreESX_SX_EEEEENS4_13SM90_TMA_LOADENS4_14ComposedLayoutINS4_7SwizzleILi3ELi4ELi3EEENS4_18smem_ptr_flag_bitsILi32EEENST_INS5_IJNSA_ILi8EEESG_EEENS5_IJSG_SB_EEEEEEEvNS4_8identityES10_NS11_INS12_ILi2ELi5ELi2EEES15_NST_INS5_IJSG_NSA_ILi4EEEEEENS5_IJSB_SG_EEEEEEEvS1B_EENS_8epilogue10collective18CollectiveEpilogueINS1J_23Sm100TmaWarpSpecializedILi4ELi2ELi16ELb1ELb0EEEJSH_NS5_IJNST_ISE_SB_EENST_INSA_ILi16EEESB_EEEEEfSI_fSI_NS1J_6fusion15FusionCallbacksIS1N_NS1S_17LinearCombinationIffffLNS_15FloatRoundStyleE2EEESH_S1R_JEEENS4_5SM1004TMEM4LOAD26SM100_TMEM_LOAD_32dp32b16xES10_NS11_INS12_ILi2ELi4ELi3EEES15_NST_INS5_IJS16_S1P_EEENS5_IJS1P_SB_EEEEEEENS4_39AutoVectorizingCopyWithAssumedAlignmentILi128EEENS4_14SM90_TMA_STOREES26_S28_S28_EEEvvEEEEvNT_6ParamsE --------------------------
	.section	.nv.constant0._ZN7cutlass13device_kernelINS_4gemm6kernel13GemmUniversalIN4cute5tupleIJiiiiEEENS1_10collective13CollectiveMmaINS1_35MainloopSm100TmaUmmaWarpSpecializedILi8ELi2ELi4ENS5_IJNS4_1CILi1EEESB_SB_EEEEENS5_IJNSA_ILi128EEENSA_ILi64EEENSA_ILi32EEEEEEfNS5_IJlSB_lEEEfNS5_IJSB_llEEENS4_8TiledMMAINS4_8MMA_AtomIJNS4_17SM100_MMA_TF32_SSINS_10tfloat32_tESN_fLi128ELi64ELNS4_4UMMA5MajorE0ELSP_1ELNSO_7ScaleInE0ELSQ_0EEEEEENS4_6LayoutISC_NS5_IJNSA_ILi0EEESU_SU_EEEEENS5_IJNS4_10UnderscoreESX_SX_EEEEENS4_13SM90_TMA_LOADENS4_14ComposedLayoutINS4_7SwizzleILi3ELi4ELi3EEENS4_18smem_ptr_flag_bitsILi32EEENST_INS5_IJNSA_ILi8EEESG_EEENS5_IJSG_SB_EEEEEEEvNS4_8identityES10_NS11_INS12_ILi2ELi5ELi2EEES15_NST_INS5_IJSG_NSA_ILi4EEEEEENS5_IJSB_SG_EEEEEEEvS1B_EENS_8epilogue10collective18CollectiveEpilogueINS1J_23Sm100TmaWarpSpecializedILi4ELi2ELi16ELb1ELb0EEEJSH_NS5_IJNST_ISE_SB_EENST_INSA_ILi16EEESB_EEEEEfSI_fSI_NS1J_6fusion15FusionCallbacksIS1N_NS1S_17LinearCombinationIffffLNS_15FloatRoundStyleE2EEESH_S1R_JEEENS4_5SM1004TMEM4LOAD26SM100_TMEM_LOAD_32dp32b16xES10_NS11_INS12_ILi2ELi4ELi3EEES15_NST_INS5_IJS16_S1P_EEENS5_IJS1P_SB_EEEEEEENS4_39AutoVectorizingCopyWithAssumedAlignmentILi128EEENS4_14SM90_TMA_STOREES26_S28_S28_EEEvvEEEEvNT_6ParamsE,"a",@progbits
	.sectionflags	@""
	.align	4
.nv.constant0._ZN7cutlass13device_kernelINS_4gemm6kernel13GemmUniversalIN4cute5tupleIJiiiiEEENS1_10collective13CollectiveMmaINS1_35MainloopSm100TmaUmmaWarpSpecializedILi8ELi2ELi4ENS5_IJNS4_1CILi1EEESB_SB_EEEEENS5_IJNSA_ILi128EEENSA_ILi64EEENSA_ILi32EEEEEEfNS5_IJlSB_lEEEfNS5_IJSB_llEEENS4_8TiledMMAINS4_8MMA_AtomIJNS4_17SM100_MMA_TF32_SSINS_10tfloat32_tESN_fLi128ELi64ELNS4_4UMMA5MajorE0ELSP_1ELNSO_7ScaleInE0ELSQ_0EEEEEENS4_6LayoutISC_NS5_IJNSA_ILi0EEESU_SU_EEEEENS5_IJNS4_10UnderscoreESX_SX_EEEEENS4_13SM90_TMA_LOADENS4_14ComposedLayoutINS4_7SwizzleILi3ELi4ELi3EEENS4_18smem_ptr_flag_bitsILi32EEENST_INS5_IJNSA_ILi8EEESG_EEENS5_IJSG_SB_EEEEEEEvNS4_8identityES10_NS11_INS12_ILi2ELi5ELi2EEES15_NST_INS5_IJSG_NSA_ILi4EEEEEENS5_IJSB_SG_EEEEEEEvS1B_EENS_8epilogue10collective18CollectiveEpilogueINS1J_23Sm100TmaWarpSpecializedILi4ELi2ELi16ELb1ELb0EEEJSH_NS5_IJNST_ISE_SB_EENST_INSA_ILi16EEESB_EEEEEfSI_fSI_NS1J_6fusion15FusionCallbacksIS1N_NS1S_17LinearCombinationIffffLNS_15FloatRoundStyleE2EEESH_S1R_JEEENS4_5SM1004TMEM4LOAD26SM100_TMEM_LOAD_32dp32b16xES10_NS11_INS12_ILi2ELi4ELi3EEES15_NST_INS5_IJS16_S1P_EEENS5_IJS1P_SB_EEEEEEENS4_39AutoVectorizingCopyWithAssumedAlignmentILi128EEENS4_14SM90_TMA_STOREES26_S28_S28_EEEvvEEEEvNT_6ParamsE:
	.zero		2944


//--------------------- SYMBOLS --------------------------

	.type		.nv.reservedSmem.offset0,@object
	.size		.nv.reservedSmem.offset0,0x4
	.type		.nv.reservedSmem.cap,@object
	.size		.nv.reservedSmem.cap,0x4
	.type		__assertfail,@function
